//
// Generated by NVIDIA NVVM Compiler
//
// Compiler Build ID: CL-36424714
// Cuda compilation tools, release 13.0, V13.0.88
// Based on NVVM 20.0.0
//

.version 9.0
.target sm_100
.address_size 64

	// .globl	_Z10calc_deltaP7double2S0_S0_
.global .attribute(.managed) .align 4 .u32 nsize;
.global .attribute(.managed) .align 8 .f64 deltaZMax;

.visible .entry _Z10calc_deltaP7double2S0_S0_(
	.param .u64 .ptr .align 1 _Z10calc_deltaP7double2S0_S0__param_0,
	.param .u64 .ptr .align 1 _Z10calc_deltaP7double2S0_S0__param_1,
	.param .u64 .ptr .align 1 _Z10calc_deltaP7double2S0_S0__param_2
)
{
	.reg .pred 	%p<34>;
	.reg .b32 	%r<71>;
	.reg .b64 	%rd<51>;
	.reg .b64 	%fd<464>;

	ld.param.u64 	%rd10, [_Z10calc_deltaP7double2S0_S0__param_0];
	ld.param.u64 	%rd11, [_Z10calc_deltaP7double2S0_S0__param_1];
	ld.param.u64 	%rd9, [_Z10calc_deltaP7double2S0_S0__param_2];
	cvta.to.global.u64 	%rd1, %rd10;
	cvta.to.global.u64 	%rd2, %rd11;
	mov.u32 	%r30, %tid.x;
	mov.u32 	%r31, %ctaid.x;
	mov.u32 	%r32, %ntid.x;
	mad.lo.s32 	%r1, %r31, %r32, %r30;
	ld.global.u32 	%r2, [nsize];
	setp.lt.s32 	%p1, %r2, 1;
	mul.wide.s32 	%rd12, %r1, 16;
	add.s64 	%rd3, %rd2, %rd12;
	mov.f64 	%fd407, 0d3FF0000000000000;
	mov.f64 	%fd406, 0d0000000000000000;
	@%p1 bra 	$L__BB0_41;
	and.b32  	%r3, %r2, 7;
	setp.lt.u32 	%p2, %r2, 8;
	mov.f64 	%fd406, 0d0000000000000000;
	mov.f64 	%fd407, 0d3FF0000000000000;
	mov.b32 	%r64, 0;
	@%p2 bra 	$L__BB0_20;
	and.b32  	%r64, %r2, 2147483640;
	neg.s32 	%r61, %r1;
	add.s64 	%rd50, %rd2, 64;
	mov.f64 	%fd406, 0d0000000000000000;
	mov.f64 	%fd407, 0d3FF0000000000000;
	mov.b32 	%r62, 0;
$L__BB0_3:
	.pragma "nounroll";
	setp.eq.s32 	%p3, %r61, 0;
	@%p3 bra 	$L__BB0_5;
	ld.global.v2.f64 	{%fd108, %fd109}, [%rd3];
	ld.global.v2.f64 	{%fd110, %fd111}, [%rd50+-64];
	sub.f64 	%fd112, %fd108, %fd110;
	sub.f64 	%fd113, %fd109, %fd111;
	mul.f64 	%fd114, %fd407, %fd112;
	mul.f64 	%fd115, %fd406, %fd113;
	sub.f64 	%fd3, %fd114, %fd115;
	mul.f64 	%fd116, %fd407, %fd113;
	fma.rn.f64 	%fd406, %fd406, %fd112, %fd116;
	mov.f64 	%fd407, %fd3;
$L__BB0_5:
	add.s32 	%r35, %r62, 1;
	setp.eq.s32 	%p4, %r35, %r1;
	@%p4 bra 	$L__BB0_7;
	ld.global.v2.f64 	{%fd117, %fd118}, [%rd3];
	ld.global.v2.f64 	{%fd119, %fd120}, [%rd50+-48];
	sub.f64 	%fd121, %fd117, %fd119;
	sub.f64 	%fd122, %fd118, %fd120;
	mul.f64 	%fd123, %fd407, %fd121;
	mul.f64 	%fd124, %fd406, %fd122;
	sub.f64 	%fd7, %fd123, %fd124;
	mul.f64 	%fd125, %fd407, %fd122;
	fma.rn.f64 	%fd406, %fd406, %fd121, %fd125;
	mov.f64 	%fd407, %fd7;
$L__BB0_7:
	add.s32 	%r36, %r62, 2;
	setp.eq.s32 	%p5, %r36, %r1;
	@%p5 bra 	$L__BB0_9;
	ld.global.v2.f64 	{%fd126, %fd127}, [%rd3];
	ld.global.v2.f64 	{%fd128, %fd129}, [%rd50+-32];
	sub.f64 	%fd130, %fd126, %fd128;
	sub.f64 	%fd131, %fd127, %fd129;
	mul.f64 	%fd132, %fd407, %fd130;
	mul.f64 	%fd133, %fd406, %fd131;
	sub.f64 	%fd11, %fd132, %fd133;
	mul.f64 	%fd134, %fd407, %fd131;
	fma.rn.f64 	%fd406, %fd406, %fd130, %fd134;
	mov.f64 	%fd407, %fd11;
$L__BB0_9:
	add.s32 	%r37, %r62, 3;
	setp.eq.s32 	%p6, %r37, %r1;
	@%p6 bra 	$L__BB0_11;
	ld.global.v2.f64 	{%fd135, %fd136}, [%rd3];
	ld.global.v2.f64 	{%fd137, %fd138}, [%rd50+-16];
	sub.f64 	%fd139, %fd135, %fd137;
	sub.f64 	%fd140, %fd136, %fd138;
	mul.f64 	%fd141, %fd407, %fd139;
	mul.f64 	%fd142, %fd406, %fd140;
	sub.f64 	%fd15, %fd141, %fd142;
	mul.f64 	%fd143, %fd407, %fd140;
	fma.rn.f64 	%fd406, %fd406, %fd139, %fd143;
	mov.f64 	%fd407, %fd15;
$L__BB0_11:
	add.s32 	%r38, %r62, 4;
	setp.eq.s32 	%p7, %r38, %r1;
	@%p7 bra 	$L__BB0_13;
	ld.global.v2.f64 	{%fd144, %fd145}, [%rd3];
	ld.global.v2.f64 	{%fd146, %fd147}, [%rd50];
	sub.f64 	%fd148, %fd144, %fd146;
	sub.f64 	%fd149, %fd145, %fd147;
	mul.f64 	%fd150, %fd407, %fd148;
	mul.f64 	%fd151, %fd406, %fd149;
	sub.f64 	%fd19, %fd150, %fd151;
	mul.f64 	%fd152, %fd407, %fd149;
	fma.rn.f64 	%fd406, %fd406, %fd148, %fd152;
	mov.f64 	%fd407, %fd19;
$L__BB0_13:
	add.s32 	%r39, %r62, 5;
	setp.eq.s32 	%p8, %r39, %r1;
	@%p8 bra 	$L__BB0_15;
	ld.global.v2.f64 	{%fd153, %fd154}, [%rd3];
	ld.global.v2.f64 	{%fd155, %fd156}, [%rd50+16];
	sub.f64 	%fd157, %fd153, %fd155;
	sub.f64 	%fd158, %fd154, %fd156;
	mul.f64 	%fd159, %fd407, %fd157;
	mul.f64 	%fd160, %fd406, %fd158;
	sub.f64 	%fd23, %fd159, %fd160;
	mul.f64 	%fd161, %fd407, %fd158;
	fma.rn.f64 	%fd406, %fd406, %fd157, %fd161;
	mov.f64 	%fd407, %fd23;
$L__BB0_15:
	add.s32 	%r40, %r62, 6;
	setp.eq.s32 	%p9, %r40, %r1;
	@%p9 bra 	$L__BB0_17;
	ld.global.v2.f64 	{%fd162, %fd163}, [%rd3];
	ld.global.v2.f64 	{%fd164, %fd165}, [%rd50+32];
	sub.f64 	%fd166, %fd162, %fd164;
	sub.f64 	%fd167, %fd163, %fd165;
	mul.f64 	%fd168, %fd407, %fd166;
	mul.f64 	%fd169, %fd406, %fd167;
	sub.f64 	%fd27, %fd168, %fd169;
	mul.f64 	%fd170, %fd407, %fd167;
	fma.rn.f64 	%fd406, %fd406, %fd166, %fd170;
	mov.f64 	%fd407, %fd27;
$L__BB0_17:
	add.s32 	%r41, %r62, 7;
	setp.eq.s32 	%p10, %r41, %r1;
	@%p10 bra 	$L__BB0_19;
	ld.global.v2.f64 	{%fd171, %fd172}, [%rd3];
	ld.global.v2.f64 	{%fd173, %fd174}, [%rd50+48];
	sub.f64 	%fd175, %fd171, %fd173;
	sub.f64 	%fd176, %fd172, %fd174;
	mul.f64 	%fd177, %fd407, %fd175;
	mul.f64 	%fd178, %fd406, %fd176;
	sub.f64 	%fd31, %fd177, %fd178;
	mul.f64 	%fd179, %fd407, %fd176;
	fma.rn.f64 	%fd406, %fd406, %fd175, %fd179;
	mov.f64 	%fd407, %fd31;
$L__BB0_19:
	add.s32 	%r62, %r62, 8;
	add.s32 	%r61, %r61, 8;
	add.s64 	%rd50, %rd50, 128;
	setp.ne.s32 	%p11, %r62, %r64;
	@%p11 bra 	$L__BB0_3;
$L__BB0_20:
	setp.eq.s32 	%p12, %r3, 0;
	@%p12 bra 	$L__BB0_41;
	and.b32  	%r11, %r2, 3;
	setp.lt.u32 	%p13, %r3, 4;
	@%p13 bra 	$L__BB0_31;
	setp.eq.s32 	%p14, %r64, %r1;
	mul.wide.u32 	%rd13, %r64, 16;
	add.s64 	%rd7, %rd2, %rd13;
	@%p14 bra 	$L__BB0_24;
	ld.global.v2.f64 	{%fd181, %fd182}, [%rd3];
	ld.global.v2.f64 	{%fd183, %fd184}, [%rd7];
	sub.f64 	%fd185, %fd181, %fd183;
	sub.f64 	%fd186, %fd182, %fd184;
	mul.f64 	%fd187, %fd407, %fd185;
	mul.f64 	%fd188, %fd406, %fd186;
	sub.f64 	%fd39, %fd187, %fd188;
	mul.f64 	%fd189, %fd407, %fd186;
	fma.rn.f64 	%fd406, %fd406, %fd185, %fd189;
	mov.f64 	%fd407, %fd39;
$L__BB0_24:
	add.s32 	%r42, %r64, 1;
	setp.eq.s32 	%p15, %r42, %r1;
	@%p15 bra 	$L__BB0_26;
	ld.global.v2.f64 	{%fd190, %fd191}, [%rd3];
	ld.global.v2.f64 	{%fd192, %fd193}, [%rd7+16];
	sub.f64 	%fd194, %fd190, %fd192;
	sub.f64 	%fd195, %fd191, %fd193;
	mul.f64 	%fd196, %fd407, %fd194;
	mul.f64 	%fd197, %fd406, %fd195;
	sub.f64 	%fd43, %fd196, %fd197;
	mul.f64 	%fd198, %fd407, %fd195;
	fma.rn.f64 	%fd406, %fd406, %fd194, %fd198;
	mov.f64 	%fd407, %fd43;
$L__BB0_26:
	add.s32 	%r43, %r64, 2;
	setp.eq.s32 	%p16, %r43, %r1;
	@%p16 bra 	$L__BB0_28;
	ld.global.v2.f64 	{%fd199, %fd200}, [%rd3];
	ld.global.v2.f64 	{%fd201, %fd202}, [%rd7+32];
	sub.f64 	%fd203, %fd199, %fd201;
	sub.f64 	%fd204, %fd200, %fd202;
	mul.f64 	%fd205, %fd407, %fd203;
	mul.f64 	%fd206, %fd406, %fd204;
	sub.f64 	%fd47, %fd205, %fd206;
	mul.f64 	%fd207, %fd407, %fd204;
	fma.rn.f64 	%fd406, %fd406, %fd203, %fd207;
	mov.f64 	%fd407, %fd47;
$L__BB0_28:
	add.s32 	%r44, %r64, 3;
	setp.eq.s32 	%p17, %r44, %r1;
	@%p17 bra 	$L__BB0_30;
	ld.global.v2.f64 	{%fd208, %fd209}, [%rd3];
	ld.global.v2.f64 	{%fd210, %fd211}, [%rd7+48];
	sub.f64 	%fd212, %fd208, %fd210;
	sub.f64 	%fd213, %fd209, %fd211;
	mul.f64 	%fd214, %fd407, %fd212;
	mul.f64 	%fd215, %fd406, %fd213;
	sub.f64 	%fd51, %fd214, %fd215;
	mul.f64 	%fd216, %fd407, %fd213;
	fma.rn.f64 	%fd406, %fd406, %fd212, %fd216;
	mov.f64 	%fd407, %fd51;
$L__BB0_30:
	add.s32 	%r64, %r64, 4;
$L__BB0_31:
	setp.eq.s32 	%p18, %r11, 0;
	@%p18 bra 	$L__BB0_41;
	setp.eq.s32 	%p19, %r11, 1;
	@%p19 bra 	$L__BB0_38;
	setp.eq.s32 	%p20, %r64, %r1;
	mul.wide.u32 	%rd14, %r64, 16;
	add.s64 	%rd8, %rd2, %rd14;
	@%p20 bra 	$L__BB0_35;
	ld.global.v2.f64 	{%fd218, %fd219}, [%rd3];
	ld.global.v2.f64 	{%fd220, %fd221}, [%rd8];
	sub.f64 	%fd222, %fd218, %fd220;
	sub.f64 	%fd223, %fd219, %fd221;
	mul.f64 	%fd224, %fd407, %fd222;
	mul.f64 	%fd225, %fd406, %fd223;
	sub.f64 	%fd59, %fd224, %fd225;
	mul.f64 	%fd226, %fd407, %fd223;
	fma.rn.f64 	%fd406, %fd406, %fd222, %fd226;
	mov.f64 	%fd407, %fd59;
$L__BB0_35:
	add.s32 	%r45, %r64, 1;
	setp.eq.s32 	%p21, %r45, %r1;
	@%p21 bra 	$L__BB0_37;
	ld.global.v2.f64 	{%fd227, %fd228}, [%rd3];
	ld.global.v2.f64 	{%fd229, %fd230}, [%rd8+16];
	sub.f64 	%fd231, %fd227, %fd229;
	sub.f64 	%fd232, %fd228, %fd230;
	mul.f64 	%fd233, %fd407, %fd231;
	mul.f64 	%fd234, %fd406, %fd232;
	sub.f64 	%fd63, %fd233, %fd234;
	mul.f64 	%fd235, %fd407, %fd232;
	fma.rn.f64 	%fd406, %fd406, %fd231, %fd235;
	mov.f64 	%fd407, %fd63;
$L__BB0_37:
	add.s32 	%r64, %r64, 2;
$L__BB0_38:
	and.b32  	%r46, %r2, 1;
	setp.eq.b32 	%p22, %r46, 1;
	not.pred 	%p23, %p22;
	@%p23 bra 	$L__BB0_41;
	setp.eq.s32 	%p24, %r64, %r1;
	@%p24 bra 	$L__BB0_41;
	ld.global.v2.f64 	{%fd236, %fd237}, [%rd3];
	mul.wide.u32 	%rd15, %r64, 16;
	add.s64 	%rd16, %rd2, %rd15;
	ld.global.v2.f64 	{%fd238, %fd239}, [%rd16];
	sub.f64 	%fd240, %fd236, %fd238;
	sub.f64 	%fd241, %fd237, %fd239;
	mul.f64 	%fd242, %fd407, %fd240;
	mul.f64 	%fd243, %fd406, %fd241;
	sub.f64 	%fd71, %fd242, %fd243;
	mul.f64 	%fd244, %fd407, %fd241;
	fma.rn.f64 	%fd406, %fd406, %fd240, %fd244;
	mov.f64 	%fd407, %fd71;
$L__BB0_41:
	setp.lt.s32 	%p25, %r2, 1;
	mov.f64 	%fd463, 0d3FF0000000000000;
	mov.f64 	%fd462, 0d0000000000000000;
	@%p25 bra 	$L__BB0_54;
	ld.global.v2.f64 	{%fd75, %fd76}, [%rd3];
	and.b32  	%r16, %r2, 7;
	setp.lt.u32 	%p26, %r2, 8;
	mov.f64 	%fd462, 0d0000000000000000;
	mov.f64 	%fd463, 0d3FF0000000000000;
	mov.u32 	%r69, %r2;
	@%p26 bra 	$L__BB0_46;
	add.s32 	%r67, %r2, -4;
	and.b32  	%r47, %r2, 2147483640;
	neg.s32 	%r66, %r47;
	mov.f64 	%fd462, 0d0000000000000000;
	mov.f64 	%fd463, 0d3FF0000000000000;
$L__BB0_44:
	.pragma "nounroll";
	add.s32 	%r48, %r67, 3;
	mul.f64 	%fd252, %fd463, %fd75;
	mul.f64 	%fd253, %fd462, %fd76;
	sub.f64 	%fd254, %fd252, %fd253;
	mul.f64 	%fd255, %fd463, %fd76;
	fma.rn.f64 	%fd256, %fd462, %fd75, %fd255;
	mul.wide.u32 	%rd17, %r48, 16;
	add.s64 	%rd18, %rd1, %rd17;
	ld.global.v2.f64 	{%fd257, %fd258}, [%rd18];
	add.f64 	%fd259, %fd257, %fd254;
	add.f64 	%fd260, %fd256, %fd258;
	add.s32 	%r49, %r67, 2;
	mul.f64 	%fd261, %fd259, %fd75;
	mul.f64 	%fd262, %fd260, %fd76;
	sub.f64 	%fd263, %fd261, %fd262;
	mul.f64 	%fd264, %fd259, %fd76;
	fma.rn.f64 	%fd265, %fd260, %fd75, %fd264;
	mul.wide.u32 	%rd19, %r49, 16;
	add.s64 	%rd20, %rd1, %rd19;
	ld.global.v2.f64 	{%fd266, %fd267}, [%rd20];
	add.f64 	%fd268, %fd266, %fd263;
	add.f64 	%fd269, %fd265, %fd267;
	add.s32 	%r50, %r67, 1;
	mul.f64 	%fd270, %fd268, %fd75;
	mul.f64 	%fd271, %fd269, %fd76;
	sub.f64 	%fd272, %fd270, %fd271;
	mul.f64 	%fd273, %fd268, %fd76;
	fma.rn.f64 	%fd274, %fd269, %fd75, %fd273;
	mul.wide.u32 	%rd21, %r50, 16;
	add.s64 	%rd22, %rd1, %rd21;
	ld.global.v2.f64 	{%fd275, %fd276}, [%rd22];
	add.f64 	%fd277, %fd275, %fd272;
	add.f64 	%fd278, %fd274, %fd276;
	add.s32 	%r51, %r67, -4;
	mul.f64 	%fd279, %fd277, %fd75;
	mul.f64 	%fd280, %fd278, %fd76;
	sub.f64 	%fd281, %fd279, %fd280;
	mul.f64 	%fd282, %fd277, %fd76;
	fma.rn.f64 	%fd283, %fd278, %fd75, %fd282;
	mul.wide.u32 	%rd23, %r67, 16;
	add.s64 	%rd24, %rd1, %rd23;
	ld.global.v2.f64 	{%fd284, %fd285}, [%rd24];
	add.f64 	%fd286, %fd284, %fd281;
	add.f64 	%fd287, %fd283, %fd285;
	add.s32 	%r52, %r67, -1;
	mul.f64 	%fd288, %fd286, %fd75;
	mul.f64 	%fd289, %fd287, %fd76;
	sub.f64 	%fd290, %fd288, %fd289;
	mul.f64 	%fd291, %fd286, %fd76;
	fma.rn.f64 	%fd292, %fd287, %fd75, %fd291;
	mul.wide.u32 	%rd25, %r52, 16;
	add.s64 	%rd26, %rd1, %rd25;
	ld.global.v2.f64 	{%fd293, %fd294}, [%rd26];
	add.f64 	%fd295, %fd293, %fd290;
	add.f64 	%fd296, %fd292, %fd294;
	add.s32 	%r53, %r67, -2;
	mul.f64 	%fd297, %fd295, %fd75;
	mul.f64 	%fd298, %fd296, %fd76;
	sub.f64 	%fd299, %fd297, %fd298;
	mul.f64 	%fd300, %fd295, %fd76;
	fma.rn.f64 	%fd301, %fd296, %fd75, %fd300;
	mul.wide.u32 	%rd27, %r53, 16;
	add.s64 	%rd28, %rd1, %rd27;
	ld.global.v2.f64 	{%fd302, %fd303}, [%rd28];
	add.f64 	%fd304, %fd302, %fd299;
	add.f64 	%fd305, %fd301, %fd303;
	add.s32 	%r54, %r67, -3;
	mul.f64 	%fd306, %fd304, %fd75;
	mul.f64 	%fd307, %fd305, %fd76;
	sub.f64 	%fd308, %fd306, %fd307;
	mul.f64 	%fd309, %fd304, %fd76;
	fma.rn.f64 	%fd310, %fd305, %fd75, %fd309;
	mul.wide.u32 	%rd29, %r54, 16;
	add.s64 	%rd30, %rd1, %rd29;
	ld.global.v2.f64 	{%fd311, %fd312}, [%rd30];
	add.f64 	%fd313, %fd311, %fd308;
	add.f64 	%fd314, %fd310, %fd312;
	mul.f64 	%fd315, %fd313, %fd75;
	mul.f64 	%fd316, %fd314, %fd76;
	sub.f64 	%fd317, %fd315, %fd316;
	mul.f64 	%fd318, %fd313, %fd76;
	fma.rn.f64 	%fd319, %fd314, %fd75, %fd318;
	mul.wide.u32 	%rd31, %r51, 16;
	add.s64 	%rd32, %rd1, %rd31;
	ld.global.v2.f64 	{%fd320, %fd321}, [%rd32];
	add.f64 	%fd463, %fd320, %fd317;
	add.f64 	%fd462, %fd319, %fd321;
	add.s32 	%r67, %r67, -8;
	add.s32 	%r66, %r66, 8;
	setp.ne.s32 	%p27, %r66, 0;
	@%p27 bra 	$L__BB0_44;
	add.s32 	%r69, %r67, 4;
$L__BB0_46:
	setp.eq.s32 	%p28, %r16, 0;
	@%p28 bra 	$L__BB0_54;
	and.b32  	%r25, %r2, 3;
	setp.lt.u32 	%p29, %r16, 4;
	@%p29 bra 	$L__BB0_49;
	add.s32 	%r55, %r69, -1;
	mul.f64 	%fd323, %fd463, %fd75;
	mul.f64 	%fd324, %fd462, %fd76;
	sub.f64 	%fd325, %fd323, %fd324;
	mul.f64 	%fd326, %fd463, %fd76;
	fma.rn.f64 	%fd327, %fd462, %fd75, %fd326;
	mul.wide.u32 	%rd33, %r55, 16;
	add.s64 	%rd34, %rd1, %rd33;
	ld.global.v2.f64 	{%fd328, %fd329}, [%rd34];
	add.f64 	%fd330, %fd328, %fd325;
	add.f64 	%fd331, %fd327, %fd329;
	add.s32 	%r56, %r69, -2;
	mul.f64 	%fd332, %fd330, %fd75;
	mul.f64 	%fd333, %fd331, %fd76;
	sub.f64 	%fd334, %fd332, %fd333;
	mul.f64 	%fd335, %fd330, %fd76;
	fma.rn.f64 	%fd336, %fd331, %fd75, %fd335;
	mul.wide.u32 	%rd35, %r56, 16;
	add.s64 	%rd36, %rd1, %rd35;
	ld.global.v2.f64 	{%fd337, %fd338}, [%rd36];
	add.f64 	%fd339, %fd337, %fd334;
	add.f64 	%fd340, %fd336, %fd338;
	add.s32 	%r57, %r69, -3;
	mul.f64 	%fd341, %fd339, %fd75;
	mul.f64 	%fd342, %fd340, %fd76;
	sub.f64 	%fd343, %fd341, %fd342;
	mul.f64 	%fd344, %fd339, %fd76;
	fma.rn.f64 	%fd345, %fd340, %fd75, %fd344;
	mul.wide.u32 	%rd37, %r57, 16;
	add.s64 	%rd38, %rd1, %rd37;
	ld.global.v2.f64 	{%fd346, %fd347}, [%rd38];
	add.f64 	%fd348, %fd346, %fd343;
	add.f64 	%fd349, %fd345, %fd347;
	add.s32 	%r69, %r69, -4;
	mul.f64 	%fd350, %fd348, %fd75;
	mul.f64 	%fd351, %fd349, %fd76;
	sub.f64 	%fd352, %fd350, %fd351;
	mul.f64 	%fd353, %fd348, %fd76;
	fma.rn.f64 	%fd354, %fd349, %fd75, %fd353;
	mul.wide.u32 	%rd39, %r69, 16;
	add.s64 	%rd40, %rd1, %rd39;
	ld.global.v2.f64 	{%fd355, %fd356}, [%rd40];
	add.f64 	%fd463, %fd355, %fd352;
	add.f64 	%fd462, %fd354, %fd356;
$L__BB0_49:
	setp.eq.s32 	%p30, %r25, 0;
	@%p30 bra 	$L__BB0_54;
	setp.eq.s32 	%p31, %r25, 1;
	@%p31 bra 	$L__BB0_52;
	add.s32 	%r58, %r69, -1;
	mul.f64 	%fd358, %fd463, %fd75;
	mul.f64 	%fd359, %fd462, %fd76;
	sub.f64 	%fd360, %fd358, %fd359;
	mul.f64 	%fd361, %fd463, %fd76;
	fma.rn.f64 	%fd362, %fd462, %fd75, %fd361;
	mul.wide.u32 	%rd41, %r58, 16;
	add.s64 	%rd42, %rd1, %rd41;
	ld.global.v2.f64 	{%fd363, %fd364}, [%rd42];
	add.f64 	%fd365, %fd363, %fd360;
	add.f64 	%fd366, %fd362, %fd364;
	add.s32 	%r69, %r69, -2;
	mul.f64 	%fd367, %fd365, %fd75;
	mul.f64 	%fd368, %fd366, %fd76;
	sub.f64 	%fd369, %fd367, %fd368;
	mul.f64 	%fd370, %fd365, %fd76;
	fma.rn.f64 	%fd371, %fd366, %fd75, %fd370;
	mul.wide.u32 	%rd43, %r69, 16;
	add.s64 	%rd44, %rd1, %rd43;
	ld.global.v2.f64 	{%fd372, %fd373}, [%rd44];
	add.f64 	%fd463, %fd372, %fd369;
	add.f64 	%fd462, %fd371, %fd373;
$L__BB0_52:
	and.b32  	%r59, %r2, 1;
	setp.eq.b32 	%p32, %r59, 1;
	not.pred 	%p33, %p32;
	@%p33 bra 	$L__BB0_54;
	add.s32 	%r60, %r69, -1;
	mul.f64 	%fd374, %fd463, %fd75;
	mul.f64 	%fd375, %fd462, %fd76;
	sub.f64 	%fd376, %fd374, %fd375;
	mul.f64 	%fd377, %fd463, %fd76;
	fma.rn.f64 	%fd378, %fd462, %fd75, %fd377;
	mul.wide.u32 	%rd45, %r60, 16;
	add.s64 	%rd46, %rd1, %rd45;
	ld.global.v2.f64 	{%fd379, %fd380}, [%rd46];
	add.f64 	%fd463, %fd379, %fd376;
	add.f64 	%fd462, %fd378, %fd380;
$L__BB0_54:
	cvta.to.global.u64 	%rd47, %rd9;
	neg.f64 	%fd381, %fd463;
	mul.f64 	%fd382, %fd462, 0d0000000000000000;
	sub.f64 	%fd383, %fd381, %fd382;
	mul.f64 	%fd384, %fd463, 0d0000000000000000;
	sub.f64 	%fd385, %fd384, %fd462;
	abs.f64 	%fd386, %fd407;
	abs.f64 	%fd387, %fd406;
	add.f64 	%fd388, %fd387, %fd386;
	rcp.rn.f64 	%fd389, %fd388;
	mul.f64 	%fd390, %fd389, %fd383;
	mul.f64 	%fd391, %fd389, %fd385;
	mul.f64 	%fd392, %fd407, %fd389;
	mul.f64 	%fd393, %fd406, %fd389;
	mul.f64 	%fd394, %fd393, %fd393;
	fma.rn.f64 	%fd395, %fd392, %fd392, %fd394;
	rcp.rn.f64 	%fd396, %fd395;
	mul.f64 	%fd397, %fd393, %fd391;
	fma.rn.f64 	%fd398, %fd392, %fd390, %fd397;
	mul.f64 	%fd399, %fd396, %fd398;
	mul.f64 	%fd400, %fd392, %fd391;
	mul.f64 	%fd401, %fd393, %fd390;
	sub.f64 	%fd402, %fd400, %fd401;
	mul.f64 	%fd403, %fd396, %fd402;
	add.s64 	%rd49, %rd47, %rd12;
	st.global.v2.f64 	[%rd49], {%fd399, %fd403};
	ret;

}


// ===== COMPILED SASS (sm_100) =====

	.target	sm_100

	.elftype	@"ET_EXEC"


//--------------------- .note.nv.tkinfo           --------------------------
	.section	.note.nv.tkinfo,"",@"SHT_NOTE"
	.sectionflags	@"SHF_NOTE_NV_TKINFO"
	.tkinfo
        /*0018*/ 	.word	0x00000002
        /*0030*/ 	.string	""
        /*0030*/ 	.string	"ptxas"
        /*0030*/ 	.string	"Cuda compilation tools, release 13.0, V13.0.88"
        /*0030*/ 	.string	"Build cuda_13.0.r13.0/compiler.36424714_0"
        /*0030*/ 	.string	"-arch sm_100 -m 64 "



//--------------------- .note.nv.cuinfo           --------------------------
	.section	.note.nv.cuinfo,"",@"SHT_NOTE"
	.sectionflags	@"SHF_NOTE_NV_CUINFO"
        /*0018*/ 	.short	0x0002
        /*001a*/ 	.short	0x0064
        /*001c*/ 	.short	0x0082
	.zero		2


//--------------------- .nv.info                  --------------------------
	.section	.nv.info,"",@"SHT_CUDA_INFO"
	.align	4


	//----- nvinfo : EIATTR_REGCOUNT
	.align		4
        /*0000*/ 	.byte	0x04, 0x2f
        /*0002*/ 	.short	(.L_3 - .L_2)
	.align		4
.L_2:
        /*0004*/ 	.word	index@(_Z10calc_deltaP7double2S0_S0_)
        /*0008*/ 	.word	0x00000022


	//----- nvinfo : EIATTR_FRAME_SIZE
	.align		4
.L_3:
        /*000c*/ 	.byte	0x04, 0x11
        /*000e*/ 	.short	(.L_5 - .L_4)
	.align		4
.L_4:
        /*0010*/ 	.word	index@($__internal_0_$__cuda_sm20_dblrcp_rn_slowpath_v3)
        /*0014*/ 	.word	0x00000000


	//----- nvinfo : EIATTR_FRAME_SIZE
	.align		4
.L_5:
        /*0018*/ 	.byte	0x04, 0x11
        /*001a*/ 	.short	(.L_7 - .L_6)
	.align		4
.L_6:
        /*001c*/ 	.word	index@(_Z10calc_deltaP7double2S0_S0_)
        /*0020*/ 	.word	0x00000000


	//----- nvinfo : EIATTR_MIN_STACK_SIZE
	.align		4
.L_7:
        /*0024*/ 	.byte	0x04, 0x12
        /*0026*/ 	.short	(.L_9 - .L_8)
	.align		4
.L_8:
        /*0028*/ 	.word	index@(_Z10calc_deltaP7double2S0_S0_)
        /*002c*/ 	.word	0x00000000
.L_9:


//--------------------- .nv.compat                --------------------------
	.section	.nv.compat,"",@"SHT_CUDA_COMPAT_INFO"
	.align	4
        /*0000*/ 	.byte	0x02, 0x09, 0x00, 0x00, 0x02, 0x02, 0x01, 0x00, 0x02, 0x05, 0x05, 0x00, 0x03, 0x07, 0x01, 0x01
        /*0010*/ 	.byte	0x02, 0x03, 0x00, 0x00, 0x02, 0x06, 0x01, 0x00, 0x04, 0x0b, 0x08, 0x00, 0x01, 0x00, 0x00, 0x00
        /*0020*/ 	.byte	0x00, 0x00, 0x00, 0x00


//--------------------- .nv.info._Z10calc_deltaP7double2S0_S0_ --------------------------
	.section	.nv.info._Z10calc_deltaP7double2S0_S0_,"",@"SHT_CUDA_INFO"
	.sectionflags	@""
	.align	4


	//----- nvinfo : EIATTR_CUDA_API_VERSION
	.align		4
        /*0000*/ 	.byte	0x04, 0x37
        /*0002*/ 	.short	(.L_11 - .L_10)
.L_10:
        /*0004*/ 	.word	0x00000082


	//----- nvinfo : EIATTR_KPARAM_INFO
	.align		4
.L_11:
        /*0008*/ 	.byte	0x04, 0x17
        /*000a*/ 	.short	(.L_13 - .L_12)
.L_12:
        /*000c*/ 	.word	0x00000000
        /*0010*/ 	.short	0x0002
        /*0012*/ 	.short	0x0010
        /*0014*/ 	.byte	0x00, 0xf5, 0x21, 0x00


	//----- nvinfo : EIATTR_KPARAM_INFO
	.align		4
.L_13:
        /*0018*/ 	.byte	0x04, 0x17
        /*001a*/ 	.short	(.L_15 - .L_14)
.L_14:
        /*001c*/ 	.word	0x00000000
        /*0020*/ 	.short	0x0001
        /*0022*/ 	.short	0x0008
        /*0024*/ 	.byte	0x00, 0xf5, 0x21, 0x00


	//----- nvinfo : EIATTR_KPARAM_INFO
	.align		4
.L_15:
        /*0028*/ 	.byte	0x04, 0x17
        /*002a*/ 	.short	(.L_17 - .L_16)
.L_16:
        /*002c*/ 	.word	0x00000000
        /*0030*/ 	.short	0x0000
        /*0032*/ 	.short	0x0000
        /*0034*/ 	.byte	0x00, 0xf5, 0x21, 0x00


	//----- nvinfo : EIATTR_SPARSE_MMA_MASK
	.align		4
.L_17:
        /*0038*/ 	.byte	0x03, 0x50
        /*003a*/ 	.short	0x0000


	//----- nvinfo : EIATTR_MAXREG_COUNT
	.align		4
        /*003c*/ 	.byte	0x03, 0x1b
        /*003e*/ 	.short	0x00ff


	//----- nvinfo : EIATTR_MERCURY_ISA_VERSION
	.align		4
        /*0040*/ 	.byte	0x03, 0x5f
        /*0042*/ 	.short	0x0101


	//----- nvinfo : EIATTR_VRC_CTA_INIT_COUNT
	.align		4
        /*0044*/ 	.byte	0x02, 0x4a
	.zero		1
	.zero		1


	//----- nvinfo : EIATTR_EXIT_INSTR_OFFSETS
	.align		4
        /*0048*/ 	.byte	0x04, 0x1c
        /*004a*/ 	.short	(.L_19 - .L_18)


	//   ....[0]....
.L_18:
        /*004c*/ 	.word	0x00001c90


	//----- nvinfo : EIATTR_CRS_STACK_SIZE
	.align		4
.L_19:
        /*0050*/ 	.byte	0x04, 0x1e
        /*0052*/ 	.short	(.L_21 - .L_20)
.L_20:
        /*0054*/ 	.word	0x00000000


	//----- nvinfo : EIATTR_CBANK_PARAM_SIZE
	.align		4
.L_21:
        /*0058*/ 	.byte	0x03, 0x19
        /*005a*/ 	.short	0x0018


	//----- nvinfo : EIATTR_PARAM_CBANK
	.align		4
        /*005c*/ 	.byte	0x04, 0x0a
        /*005e*/ 	.short	(.L_23 - .L_22)
	.align		4
.L_22:
        /*0060*/ 	.word	index@(.nv.constant0._Z10calc_deltaP7double2S0_S0_)
        /*0064*/ 	.short	0x0380
        /*0066*/ 	.short	0x0018


	//----- nvinfo : EIATTR_SW_WAR
	.align		4
.L_23:
        /*0068*/ 	.byte	0x04, 0x36
        /*006a*/ 	.short	(.L_25 - .L_24)
.L_24:
        /*006c*/ 	.word	0x00000008
.L_25:


//--------------------- .nv.callgraph             --------------------------
	.section	.nv.callgraph,"",@"SHT_CUDA_CALLGRAPH"
	.align	4
	.sectionentsize	8
	.align		4
        /*0000*/ 	.word	0x00000000
	.align		4
        /*0004*/ 	.word	0xffffffff
	.align		4
        /*0008*/ 	.word	0x00000000
	.align		4
        /*000c*/ 	.word	0xfffffffe
	.align		4
        /*0010*/ 	.word	0x00000000
	.align		4
        /*0014*/ 	.word	0xfffffffd
	.align		4
        /*0018*/ 	.word	0x00000000
	.align		4
        /*001c*/ 	.word	0xfffffffc


//--------------------- .nv.constant4             --------------------------
	.section	.nv.constant4,"a",@progbits
	.align	8
	.align		8
.nv.constant4:
        /*0000*/ 	.dword	nsize
	.align		8
        /*0008*/ 	.dword	deltaZMax


//--------------------- .text._Z10calc_deltaP7double2S0_S0_ --------------------------
	.section	.text._Z10calc_deltaP7double2S0_S0_,"ax",@progbits
	.align	128
        .global         _Z10calc_deltaP7double2S0_S0_
        .type           _Z10calc_deltaP7double2S0_S0_,@function
        .size           _Z10calc_deltaP7double2S0_S0_,(.L_x_19 - _Z10calc_deltaP7double2S0_S0_)
        .other          _Z10calc_deltaP7double2S0_S0_,@"STO_CUDA_ENTRY STV_DEFAULT"
_Z10calc_deltaP7double2S0_S0_:
.text._Z10calc_deltaP7double2S0_S0_:
[----:B------:R-:W-:Y:S08]  /*0000*/  LDC R1, c[0x0][0x37c] ;  /* 0x0000df00ff017b82 */ /* 0x000ff00000000800 */
[----:B------:R-:W0:Y:S01]  /*0010*/  LDC.64 R4, c[0x4][RZ] ;  /* 0x01000000ff047b82 */ /* 0x000e220000000a00 */
[----:B------:R-:W0:Y:S01]  /*0020*/  LDCU.64 UR6, c[0x0][0x358] ;  /* 0x00006b00ff0677ac */ /* 0x000e220008000a00 */
[----:B------:R-:W1:Y:S06]  /*0030*/  S2R R3, SR_TID.X ;  /* 0x0000000000037919 */ /* 0x000e6c0000002100 */
[----:B------:R-:W1:Y:S08]  /*0040*/  S2UR UR4, SR_CTAID.X ;  /* 0x00000000000479c3 */ /* 0x000e700000002500 */
[----:B------:R-:W1:Y:S01]  /*0050*/  LDC R2, c[0x0][0x360] ;  /* 0x0000d800ff027b82 */ /* 0x000e620000000800 */
[----:B0-----:R-:W2:Y:S07]  /*0060*/  LDG.E R0, desc[UR6][R4.64] ;  /* 0x0000000604007981 */ /* 0x001eae000c1e1900 */
[----:B------:R-:W0:Y:S01]  /*0070*/  LDC.64 R26, c[0x0][0x388] ;  /* 0x0000e200ff1a7b82 */ /* 0x000e220000000a00 */
[----:B------:R-:W-:Y:S01]  /*0080*/  IMAD.MOV.U32 R22, RZ, RZ, 0x0 ;  /* 0x00000000ff167424 */ /* 0x000fe200078e00ff */
[----:B------:R-:W-:Y:S01]  /*0090*/  CS2R R20, SRZ ;  /* 0x0000000000147805 */ /* 0x000fe2000001ff00 */
[----:B------:R-:W-:-:S02]  /*00a0*/  IMAD.MOV.U32 R23, RZ, RZ, 0x3ff00000 ;  /* 0x3ff00000ff177424 */ /* 0x000fc400078e00ff */
[----:B-1----:R-:W-:-:S04]  /*00b0*/  IMAD R3, R2, UR4, R3 ;  /* 0x0000000402037c24 */ /* 0x002fc8000f8e0203 */
[----:B0-----:R-:W-:Y:S01]  /*00c0*/  IMAD.WIDE R26, R3, 0x10, R26 ;  /* 0x00000010031a7825 */ /* 0x001fe200078e021a */
[----:B--2---:R-:W-:-:S13]  /*00d0*/  ISETP.GE.AND P0, PT, R0, 0x1, PT ;  /* 0x000000010000780c */ /* 0x004fda0003f06270 */
[----:B------:R-:W-:Y:S05]  /*00e0*/  @!P0 BRA `(.L_x_0) ;  /* 0x0000000c00708947 */ /* 0x000fea0003800000 */
[C---:B------:R-:W-:Y:S01]  /*00f0*/  ISETP.GE.U32.AND P1, PT, R0.reuse, 0x8, PT ;  /* 0x000000080000780c */ /* 0x040fe20003f26070 */
[----:B------:R-:W-:Y:S01]  /*0100*/  HFMA2 R22, -RZ, RZ, 0, 0 ;  /* 0x00000000ff167431 */ /* 0x000fe200000001ff */
[----:B------:R-:W-:Y:S01]  /*0110*/  LOP3.LUT R25, R0, 0x7, RZ, 0xc0, !PT ;  /* 0x0000000700197812 */ /* 0x000fe200078ec0ff */
[----:B------:R-:W-:Y:S01]  /*0120*/  IMAD.MOV.U32 R2, RZ, RZ, RZ ;  /* 0x000000ffff027224 */ /* 0x000fe200078e00ff */
[----:B------:R-:W-:Y:S01]  /*0130*/  CS2R R20, SRZ ;  /* 0x0000000000147805 */ /* 0x000fe2000001ff00 */
[----:B------:R-:W-:Y:S01]  /*0140*/  IMAD.MOV.U32 R23, RZ, RZ, 0x3ff00000 ;  /* 0x3ff00000ff177424 */ /* 0x000fe200078e00ff */
[----:B------:R-:W-:-:S07]  /*0150*/  ISETP.NE.AND P0, PT, R25, RZ, PT ;  /* 0x000000ff1900720c */ /* 0x000fce0003f05270 */
[----:B------:R-:W-:Y:S06]  /*0160*/  @!P1 BRA `(.L_x_1) ;  /* 0x0000000400c09947 */ /* 0x000fec0003800000 */
[----:B------:R-:W0:Y:S01]  /*0170*/  LDCU.64 UR4, c[0x0][0x388] ;  /* 0x00007100ff0477ac */ /* 0x000e220008000a00 */
[----:B------:R-:W-:Y:S01]  /*0180*/  LOP3.LUT R2, R0, 0x7ffffff8, RZ, 0xc0, !PT ;  /* 0x7ffffff800027812 */ /* 0x000fe200078ec0ff */
[----:B------:R-:W-:Y:S01]  /*0190*/  IMAD.MOV R24, RZ, RZ, -R3 ;  /* 0x000000ffff187224 */ /* 0x000fe200078e0a03 */
[----:B------:R-:W-:Y:S01]  /*01a0*/  CS2R R20, SRZ ;  /* 0x0000000000147805 */ /* 0x000fe2000001ff00 */
[----:B------:R-:W-:Y:S01]  /*01b0*/  IMAD.MOV.U32 R22, RZ, RZ, 0x0 ;  /* 0x00000000ff167424 */ /* 0x000fe200078e00ff */
[----:B------:R-:W-:Y:S01]  /*01c0*/  MOV R23, 0x3ff00000 ;  /* 0x3ff0000000177802 */ /* 0x000fe20000000f00 */
[----:B0-----:R-:W-:-:S04]  /*01d0*/  UIADD3 UR4, UP0, UPT, UR4, 0x40, URZ ;  /* 0x0000004004047890 */ /* 0x001fc8000ff1e0ff */
[----:B------:R-:W-:Y:S02]  /*01e0*/  UIADD3.X UR5, UPT, UPT, URZ, UR5, URZ, UP0, !UPT ;  /* 0x00000005ff057290 */ /* 0x000fe400087fe4ff */
[----:B------:R-:W-:Y:S01]  /*01f0*/  IMAD.U32 R28, RZ, RZ, UR4 ;  /* 0x00000004ff1c7e24 */ /* 0x000fe2000f8e00ff */
[----:B------:R-:W-:-:S03]  /*0200*/  UMOV UR4, URZ ;  /* 0x000000ff00047c82 */ /* 0x000fc60008000000 */
[----:B------:R-:W-:-:S07]  /*0210*/  IMAD.U32 R29, RZ, RZ, UR5 ;  /* 0x00000005ff1d7e24 */ /* 0x000fce000f8e00ff */
.L_x_2:
[----:B------:R-:W-:Y:S01]  /*0220*/  ISETP.NE.AND P1, PT, R24, RZ, PT ;  /* 0x000000ff1800720c */ /* 0x000fe20003f25270 */
[----:B------:R-:W-:-:S12]  /*0230*/  UIADD3 UR5, UPT, UPT, UR4, 0x1, URZ ;  /* 0x0000000104057890 */ /* 0x000fd8000fffe0ff */
[----:B------:R-:W2:Y:S04]  /*0240*/  @P1 LDG.E.128 R4, desc[UR6][R26.64] ;  /* 0x000000061a041981 */ /* 0x000ea8000c1e1d00 */
[----:B------:R-:W2:Y:S01]  /*0250*/  @P1 LDG.E.128 R8, desc[UR6][R28.64+-0x40] ;  /* 0xffffc0061c081981 */ /* 0x000ea2000c1e1d00 */
[----:B------:R-:W-:-:S13]  /*0260*/  ISETP.NE.AND P2, PT, R3, UR5, PT ;  /* 0x0000000503007c0c */ /* 0x000fda000bf45270 */
[----:B------:R-:W3:Y:S04]  /*0270*/  @P2 LDG.E.128 R12, desc[UR6][R26.64] ;  /* 0x000000061a0c2981 */ /* 0x000ee8000c1e1d00 */
[----:B------:R-:W3:Y:S01]  /*0280*/  @P2 LDG.E.128 R16, desc[UR6][R28.64+-0x30] ;  /* 0xffffd0061c102981 */ /* 0x000ee2000c1e1d00 */
[----:B------:R-:W-:-:S06]  /*0290*/  UIADD3 UR5, UPT, UPT, UR4, 0x2, URZ ;  /* 0x0000000204057890 */ /* 0x000fcc000fffe0ff */
[----:B------:R-:W-:Y:S01]  /*02a0*/  ISETP.NE.AND P3, PT, R3, UR5, PT ;  /* 0x0000000503007c0c */ /* 0x000fe2000bf65270 */
[----:B------:R-:W-:Y:S01]  /*02b0*/  UIADD3 UR5, UPT, UPT, UR4, 0x3, URZ ;  /* 0x0000000304057890 */ /* 0x000fe2000fffe0ff */
[----:B--2---:R-:W-:Y:S02]  /*02c0*/  @P1 DADD R6, R6, -R10 ;  /* 0x0000000006061229 */ /* 0x004fe4000000080a */
[----:B------:R-:W-:-:S06]  /*02d0*/  @P1 DADD R8, R4, -R8 ;  /* 0x0000000004081229 */ /* 0x000fcc0000000808 */
[-C--:B------:R-:W-:Y:S02]  /*02e0*/  @P1 DMUL R4, R20, R6.reuse ;  /* 0x0000000614041228 */ /* 0x080fe40000000000 */
[----:B------:R-:W-:-:S06]  /*02f0*/  @P1 DMUL R6, R22, R6 ;  /* 0x0000000616061228 */ /* 0x000fcc0000000000 */
[-C--:B------:R-:W-:Y:S02]  /*0300*/  @P1 DFMA R4, R22, R8.reuse, -R4 ;  /* 0x000000081604122b */ /* 0x080fe40000000804 */
[----:B---3--:R-:W-:Y:S02]  /*0310*/  @P2 DADD R14, R14, -R18 ;  /* 0x000000000e0e2229 */ /* 0x008fe40000000812 */
[----:B------:R-:W-:Y:S02]  /*0320*/  @P1 DFMA R20, R20, R8, R6 ;  /* 0x000000081414122b */ /* 0x000fe40000000006 */
[----:B------:R-:W-:-:S04]  /*0330*/  @P2 DADD R16, R12, -R16 ;  /* 0x000000000c102229 */ /* 0x000fc80000000810 */
[----:B------:R-:W-:Y:S01]  /*0340*/  @P1 IMAD.MOV.U32 R22, RZ, RZ, R4 ;  /* 0x000000ffff161224 */ /* 0x000fe200078e0004 */
[----:B------:R-:W-:Y:S01]  /*0350*/  @P1 MOV R23, R5 ;  /* 0x0000000500171202 */ /* 0x000fe20000000f00 */
[-C--:B------:R-:W-:Y:S01]  /*0360*/  @P2 DMUL R12, R20, R14.reuse ;  /* 0x0000000e140c2228 */ /* 0x080fe20000000000 */
[----:B------:R-:W2:Y:S04]  /*0370*/  @P3 LDG.E.128 R4, desc[UR6][R26.64] ;  /* 0x000000061a043981 */ /* 0x000ea8000c1e1d00 */
[----:B------:R-:W-:-:S08]  /*0380*/  @P2 DMUL R8, R22, R14 ;  /* 0x0000000e16082228 */ /* 0x000fd00000000000 */
[-C--:B------:R-:W-:Y:S02]  /*0390*/  @P2 DFMA R20, R20, R16.reuse, R8 ;  /* 0x000000101414222b */ /* 0x080fe40000000008 */
[----:B------:R-:W2:Y:S01]  /*03a0*/  @P3 LDG.E.128 R8, desc[UR6][R28.64+-0x20] ;  /* 0xffffe0061c083981 */ /* 0x000ea2000c1e1d00 */
[----:B------:R-:W-:Y:S01]  /*03b0*/  ISETP.NE.AND P1, PT, R3, UR5, PT ;  /* 0x0000000503007c0c */ /* 0x000fe2000bf25270 */
[----:B------:R-:W-:-:S10]  /*03c0*/  @P2 DFMA R12, R22, R16, -R12 ;  /* 0x00000010160c222b */ /* 0x000fd4000000080c */
[----:B------:R-:W-:Y:S02]  /*03d0*/  @P2 IMAD.MOV.U32 R22, RZ, RZ, R12 ;  /* 0x000000ffff162224 */ /* 0x000fe400078e000c */
[----:B------:R-:W-:Y:S01]  /*03e0*/  @P2 IMAD.MOV.U32 R23, RZ, RZ, R13 ;  /* 0x000000ffff172224 */ /* 0x000fe200078e000d */
[----:B------:R-:W3:Y:S04]  /*03f0*/  @P1 LDG.E.128 R16, desc[UR6][R28.64+-0x10] ;  /* 0xfffff0061c101981 */ /* 0x000ee8000c1e1d00 */
[----:B------:R-:W3:Y:S01]  /*0400*/  @P1 LDG.E.128 R12, desc[UR6][R26.64] ;  /* 0x000000061a0c1981 */ /* 0x000ee2000c1e1d00 */
[----:B------:R-:W-:-:S06]  /*0410*/  UIADD3 UR5, UPT, UPT, UR4, 0x4, URZ ;  /* 0x0000000404057890 */ /* 0x000fcc000fffe0ff */
[----:B------:R-:W-:Y:S01]  /*0420*/  ISETP.NE.AND P2, PT, R3, UR5, PT ;  /* 0x0000000503007c0c */ /* 0x000fe2000bf45270 */
[----:B------:R-:W-:Y:S01]  /*0430*/  UIADD3 UR5, UPT, UPT, UR4, 0x5, URZ ;  /* 0x0000000504057890 */ /* 0x000fe2000fffe0ff */
[----:B--2---:R-:W-:Y:S02]  /*0440*/  @P3 DADD R6, R6, -R10 ;  /* 0x0000000006063229 */ /* 0x004fe4000000080a */
[----:B------:R-:W-:-:S06]  /*0450*/  @P3 DADD R8, R4, -R8 ;  /* 0x0000000004083229 */ /* 0x000fcc0000000808 */
[----:B------:R-:W-:-:S08]  /*0460*/  @P3 DMUL R4, R20, R6 ;  /* 0x0000000614043228 */ /* 0x000fd00000000000 */
[C---:B------:R-:W-:Y:S02]  /*0470*/  @P3 DFMA R4, R22.reuse, R8, -R4 ;  /* 0x000000081604322b */ /* 0x040fe40000000804 */
[----:B------:R-:W-:Y:S02]  /*0480*/  @P3 DMUL R6, R22, R6 ;  /* 0x0000000616063228 */ /* 0x000fe40000000000 */
[----:B---3--:R-:W-:-:S06]  /*0490*/  @P1 DADD R14, R14, -R18 ;  /* 0x000000000e0e1229 */ /* 0x008fcc0000000812 */
[----:B------:R-:W-:Y:S01]  /*04a0*/  @P3 MOV R22, R4 ;  /* 0x0000000400163202 */ /* 0x000fe20000000f00 */
[----:B------:R-:W-:Y:S01]  /*04b0*/  @P3 IMAD.MOV.U32 R23, RZ, RZ, R5 ;  /* 0x000000ffff173224 */ /* 0x000fe200078e0005 */
[----:B------:R-:W-:Y:S02]  /*04c0*/  @P3 DFMA R20, R20, R8, R6 ;  /* 0x000000081414322b */ /* 0x000fe40000000006 */
[----:B------:R-:W-:Y:S01]  /*04d0*/  @P1 DADD R16, R12, -R16 ;  /* 0x000000000c101229 */ /* 0x000fe20000000810 */
[----:B------:R-:W2:Y:S02]  /*04e0*/  @P2 LDG.E.128 R4, desc[UR6][R26.64] ;  /* 0x000000061a042981 */ /* 0x000ea4000c1e1d00 */
[----:B------:R-:W-:-:S03]  /*04f0*/  @P1 DMUL R8, R22, R14 ;  /* 0x0000000e16081228 */ /* 0x000fc60000000000 */
[----:B------:R-:W-:-:S05]  /*0500*/  @P1 DMUL R12, R20, R14 ;  /* 0x0000000e140c1228 */ /* 0x000fca0000000000 */
[-C--:B------:R-:W-:Y:S02]  /*0510*/  @P1 DFMA R20, R20, R16.reuse, R8 ;  /* 0x000000101414122b */ /* 0x080fe40000000008 */
[----:B------:R-:W2:Y:S01]  /*0520*/  @P2 LDG.E.128 R8, desc[UR6][R28.64] ;  /* 0x000000061c082981 */ /* 0x000ea2000c1e1d00 */
[----:B------:R-:W-:Y:S01]  /*0530*/  ISETP.NE.AND P3, PT, R3, UR5, PT ;  /* 0x0000000503007c0c */ /* 0x000fe2000bf65270 */
[----:B------:R-:W-:-:S10]  /*0540*/  @P1 DFMA R12, R22, R16, -R12 ;  /* 0x00000010160c122b */ /* 0x000fd4000000080c */
[----:B------:R-:W-:Y:S01]  /*0550*/  @P1 IMAD.MOV.U32 R22, RZ, RZ, R12 ;  /* 0x000000ffff161224 */ /* 0x000fe200078e000c */
[----:B------:R-:W-:Y:S01]  /*0560*/  @P1 MOV R23, R13 ;  /* 0x0000000d00171202 */ /* 0x000fe20000000f00 */
        /* <DEDUP_REMOVED lines=11> */
[----:B------:R-:W-:Y:S02]  /*0620*/  @P2 IMAD.MOV.U32 R22, RZ, RZ, R4 ;  /* 0x000000ffff162224 */ /* 0x000fe400078e0004 */
        /* <DEDUP_REMOVED lines=10> */
[----:B------:R-:W-:Y:S01]  /*06d0*/  @P3 MOV R22, R12 ;  /* 0x0000000c00163202 */ /* 0x000fe20000000f00 */
[----:B------:R-:W-:Y:S01]  /*06e0*/  @P3 IMAD.MOV.U32 R23, RZ, RZ, R13 ;  /* 0x000000ffff173224 */ /* 0x000fe200078e000d */
[----:B------:R0:W3:Y:S04]  /*06f0*/  @P2 LDG.E.128 R16, desc[UR6][R28.64+0x30] ;  /* 0x000030061c102981 */ /* 0x0000e8000c1e1d00 */
[----:B------:R-:W3:Y:S01]  /*0700*/  @P2 LDG.E.128 R12, desc[UR6][R26.64] ;  /* 0x000000061a0c2981 */ /* 0x000ee2000c1e1d00 */
[----:B------:R-:W-:Y:S01]  /*0710*/  UIADD3 UR4, UPT, UPT, UR4, 0x8, URZ ;  /* 0x0000000804047890 */ /* 0x000fe2000fffe0ff */
[----:B0-----:R-:W-:Y:S01]  /*0720*/  IADD3 R28, P3, PT, R28, 0x80, RZ ;  /* 0x000000801c1c7810 */ /* 0x001fe20007f7e0ff */
[----:B------:R-:W-:-:S04]  /*0730*/  VIADD R24, R24, 0x8 ;  /* 0x0000000818187836 */ /* 0x000fc80000000000 */
[----:B------:R-:W-:Y:S01]  /*0740*/  IMAD.X R29, RZ, RZ, R29, P3 ;  /* 0x000000ffff1d7224 */ /* 0x000fe200018e061d */
[----:B--2---:R-:W-:Y:S02]  /*0750*/  @P1 DADD R6, R6, -R10 ;  /* 0x0000000006061229 */ /* 0x004fe4000000080a */
[----:B------:R-:W-:-:S06]  /*0760*/  @P1 DADD R8, R4, -R8 ;  /* 0x0000000004081229 */ /* 0x000fcc0000000808 */
[-C--:B------:R-:W-:Y:S02]  /*0770*/  @P1 DMUL R4, R22, R6.reuse ;  /* 0x0000000616041228 */ /* 0x080fe40000000000 */
[----:B------:R-:W-:-:S06]  /*0780*/  @P1 DMUL R6, R20, R6 ;  /* 0x0000000614061228 */ /* 0x000fcc0000000000 */
[-C--:B------:R-:W-:Y:S02]  /*0790*/  @P1 DFMA R20, R20, R8.reuse, R4 ;  /* 0x000000081414122b */ /* 0x080fe40000000004 */
[----:B------:R-:W-:Y:S02]  /*07a0*/  @P1 DFMA R6, R22, R8, -R6 ;  /* 0x000000081606122b */ /* 0x000fe40000000806 */
[----:B---3--:R-:W-:Y:S02]  /*07b0*/  @P2 DADD R14, R14, -R18 ;  /* 0x000000000e0e2229 */ /* 0x008fe40000000812 */
[----:B------:R-:W-:-:S06]  /*07c0*/  @P2 DADD R12, R12, -R16 ;  /* 0x000000000c0c2229 */ /* 0x000fcc0000000810 */
[----:B------:R-:W-:Y:S01]  /*07d0*/  @P2 DMUL R4, R20, R14 ;  /* 0x0000000e14042228 */ /* 0x000fe20000000000 */
[----:B------:R-:W-:Y:S01]  /*07e0*/  @P1 IMAD.MOV.U32 R22, RZ, RZ, R6 ;  /* 0x000000ffff161224 */ /* 0x000fe200078e0006 */
[----:B------:R-:W-:Y:S02]  /*07f0*/  @P1 MOV R23, R7 ;  /* 0x0000000700171202 */ /* 0x000fe40000000f00 */
[----:B------:R-:W-:-:S04]  /*0800*/  ISETP.NE.AND P1, PT, R2, UR4, PT ;  /* 0x0000000402007c0c */ /* 0x000fc8000bf25270 */
[C---:B------:R-:W-:Y:S02]  /*0810*/  @P2 DMUL R14, R22.reuse, R14 ;  /* 0x0000000e160e2228 */ /* 0x040fe40000000000 */
[----:B------:R-:W-:-:S06]  /*0820*/  @P2 DFMA R4, R22, R12, -R4 ;  /* 0x0000000c1604222b */ /* 0x000fcc0000000804 */
[----:B------:R-:W-:-:S04]  /*0830*/  @P2 DFMA R20, R20, R12, R14 ;  /* 0x0000000c1414222b */ /* 0x000fc8000000000e */
[----:B------:R-:W-:Y:S01]  /*0840*/  @P2 IMAD.MOV.U32 R22, RZ, RZ, R4 ;  /* 0x000000ffff162224 */ /* 0x000fe200078e0004 */
[----:B------:R-:W-:Y:S01]  /*0850*/  @P2 MOV R23, R5 ;  /* 0x0000000500172202 */ /* 0x000fe20000000f00 */
[----:B------:R-:W-:Y:S06]  /*0860*/  @P1 BRA `(.L_x_2) ;  /* 0xfffffff8006c1947 */ /* 0x000fec000383ffff */
.L_x_1:
[----:B------:R-:W-:Y:S05]  /*0870*/  @!P0 BRA `(.L_x_0) ;  /* 0x00000004008c8947 */ /* 0x000fea0003800000 */
[----:B------:R-:W-:Y:S02]  /*0880*/  ISETP.GE.U32.AND P1, PT, R25, 0x4, PT ;  /* 0x000000041900780c */ /* 0x000fe40003f26070 */
[----:B------:R-:W-:-:S04]  /*0890*/  LOP3.LUT R24, R0, 0x3, RZ, 0xc0, !PT ;  /* 0x0000000300187812 */ /* 0x000fc800078ec0ff */
[----:B------:R-:W-:-:S07]  /*08a0*/  ISETP.NE.AND P0, PT, R24, RZ, PT ;  /* 0x000000ff1800720c */ /* 0x000fce0003f05270 */
[----:B------:R-:W-:Y:S06]  /*08b0*/  @!P1 BRA `(.L_x_3) ;  /* 0x0000000000c89947 */ /* 0x000fec0003800000 */
[----:B------:R-:W0:Y:S01]  /*08c0*/  LDC.64 R28, c[0x0][0x388] ;  /* 0x0000e200ff1c7b82 */ /* 0x000e220000000a00 */
[C---:B------:R-:W-:Y:S01]  /*08d0*/  ISETP.NE.AND P3, PT, R2.reuse, R3, PT ;  /* 0x000000030200720c */ /* 0x040fe20003f65270 */
[----:B------:R-:W-:-:S12]  /*08e0*/  VIADD R12, R2, 0x1 ;  /* 0x00000001020c7836 */ /* 0x000fd80000000000 */
[----:B------:R-:W2:Y:S01]  /*08f0*/  @P3 LDG.E.128 R4, desc[UR6][R26.64] ;  /* 0x000000061a043981 */ /* 0x000ea2000c1e1d00 */
[----:B0-----:R-:W-:-:S05]  /*0900*/  IMAD.WIDE.U32 R28, R2, 0x10, R28 ;  /* 0x00000010021c7825 */ /* 0x001fca00078e001c */
[----:B------:R-:W2:Y:S01]  /*0910*/  @P3 LDG.E.128 R8, desc[UR6][R28.64] ;  /* 0x000000061c083981 */ /* 0x000ea2000c1e1d00 */
[----:B------:R-:W-:-:S13]  /*0920*/  ISETP.NE.AND P2, PT, R12, R3, PT ;  /* 0x000000030c00720c */ /* 0x000fda0003f45270 */
[----:B------:R-:W3:Y:S04]  /*0930*/  @P2 LDG.E.128 R12, desc[UR6][R26.64] ;  /* 0x000000061a0c2981 */ /* 0x000ee8000c1e1d00 */
[----:B------:R-:W3:Y:S01]  /*0940*/  @P2 LDG.E.128 R16, desc[UR6][R28.64+0x10] ;  /* 0x000010061c102981 */ /* 0x000ee2000c1e1d00 */
[----:B--2---:R-:W-:Y:S02]  /*0950*/  @P3 DADD R6, R6, -R10 ;  /* 0x0000000006063229 */ /* 0x004fe4000000080a */
[----:B------:R-:W-:-:S06]  /*0960*/  @P3 DADD R8, R4, -R8 ;  /* 0x0000000004083229 */ /* 0x000fcc0000000808 */
[----:B------:R-:W-:-:S08]  /*0970*/  @P3 DMUL R4, R20, R6 ;  /* 0x0000000614043228 */ /* 0x000fd00000000000 */
[C---:B------:R-:W-:Y:S02]  /*0980*/  @P3 DFMA R4, R22.reuse, R8, -R4 ;  /* 0x000000081604322b */ /* 0x040fe40000000804 */
[----:B------:R-:W-:Y:S01]  /*0990*/  @P3 DMUL R6, R22, R6 ;  /* 0x0000000616063228 */ /* 0x000fe20000000000 */
[----:B------:R-:W-:Y:S01]  /*09a0*/  IADD3 R10, PT, PT, R2, 0x2, RZ ;  /* 0x00000002020a7810 */ /* 0x000fe20007ffe0ff */
[----:B---3--:R-:W-:-:S03]  /*09b0*/  @P2 DADD R14, R14, -R18 ;  /* 0x000000000e0e2229 */ /* 0x008fc60000000812 */
[----:B------:R-:W-:-:S03]  /*09c0*/  ISETP.NE.AND P1, PT, R10, R3, PT ;  /* 0x000000030a00720c */ /* 0x000fc60003f25270 */
[----:B------:R-:W-:Y:S02]  /*09d0*/  @P3 IMAD.MOV.U32 R22, RZ, RZ, R4 ;  /* 0x000000ffff163224 */ /* 0x000fe400078e0004 */
[----:B------:R-:W-:Y:S01]  /*09e0*/  @P3 IMAD.MOV.U32 R23, RZ, RZ, R5 ;  /* 0x000000ffff173224 */ /* 0x000fe200078e0005 */
[----:B------:R-:W-:Y:S02]  /*09f0*/  @P3 DFMA R20, R20, R8, R6 ;  /* 0x000000081414322b */ /* 0x000fe40000000006 */
[----:B------:R-:W-:-:S03]  /*0a00*/  @P2 DADD R12, R12, -R16 ;  /* 0x000000000c0c2229 */ /* 0x000fc60000000810 */
[-C--:B------:R-:W-:Y:S01]  /*0a10*/  @P2 DMUL R8, R22, R14.reuse ;  /* 0x0000000e16082228 */ /* 0x080fe20000000000 */
[----:B------:R-:W-:Y:S01]  /*0a20*/  IADD3 R16, PT, PT, R2, 0x3, RZ ;  /* 0x0000000302107810 */ /* 0x000fe20007ffe0ff */
[----:B------:R-:W2:Y:S01]  /*0a30*/  @P1 LDG.E.128 R4, desc[UR6][R26.64] ;  /* 0x000000061a041981 */ /* 0x000ea2000c1e1d00 */
[----:B------:R-:W-:-:S05]  /*0a40*/  @P2 DMUL R30, R20, R14 ;  /* 0x0000000e141e2228 */ /* 0x000fca0000000000 */
[-C--:B------:R-:W-:Y:S02]  /*0a50*/  @P2 DFMA R20, R20, R12.reuse, R8 ;  /* 0x0000000c1414222b */ /* 0x080fe40000000008 */
[----:B------:R-:W2:Y:S01]  /*0a60*/  @P1 LDG.E.128 R8, desc[UR6][R28.64+0x20] ;  /* 0x000020061c081981 */ /* 0x000ea2000c1e1d00 */
[----:B------:R-:W-:Y:S01]  /*0a70*/  ISETP.NE.AND P3, PT, R16, R3, PT ;  /* 0x000000031000720c */ /* 0x000fe20003f65270 */
[----:B------:R-:W-:-:S12]  /*0a80*/  @P2 DFMA R30, R22, R12, -R30 ;  /* 0x0000000c161e222b */ /* 0x000fd8000000081e */
[----:B------:R-:W3:Y:S04]  /*0a90*/  @P3 LDG.E.128 R12, desc[UR6][R28.64+0x30] ;  /* 0x000030061c0c3981 */ /* 0x000ee8000c1e1d00 */
[----:B------:R-:W3:Y:S01]  /*0aa0*/  @P3 LDG.E.128 R16, desc[UR6][R26.64] ;  /* 0x000000061a103981 */ /* 0x000ee2000c1e1d00 */
[----:B------:R-:W-:Y:S02]  /*0ab0*/  @P2 IMAD.MOV.U32 R22, RZ, RZ, R30 ;  /* 0x000000ffff162224 */ /* 0x000fe400078e001e */
[----:B------:R-:W-:Y:S02]  /*0ac0*/  @P2 IMAD.MOV.U32 R23, RZ, RZ, R31 ;  /* 0x000000ffff172224 */ /* 0x000fe400078e001f */
[----:B------:R-:W-:Y:S01]  /*0ad0*/  VIADD R2, R2, 0x4 ;  /* 0x0000000402027836 */ /* 0x000fe20000000000 */
[----:B--2---:R-:W-:-:S02]  /*0ae0*/  @P1 DADD R6, R6, -R10 ;  /* 0x0000000006061229 */ /* 0x004fc4000000080a */
[----:B------:R-:W-:-:S06]  /*0af0*/  @P1 DADD R4, R4, -R8 ;  /* 0x0000000004041229 */ /* 0x000fcc0000000808 */
[-C--:B------:R-:W-:Y:S02]  /*0b00*/  @P1 DMUL R8, R20, R6.reuse ;  /* 0x0000000614081228 */ /* 0x080fe40000000000 */
[----:B------:R-:W-:-:S06]  /*0b10*/  @P1 DMUL R6, R22, R6 ;  /* 0x0000000616061228 */ /* 0x000fcc0000000000 */
[-C--:B------:R-:W-:Y:S02]  /*0b20*/  @P1 DFMA R8, R22, R4.reuse, -R8 ;  /* 0x000000041608122b */ /* 0x080fe40000000808 */
[----:B---3--:R-:W-:Y:S02]  /*0b30*/  @P3 DADD R14, R18, -R14 ;  /* 0x00000000120e3229 */ /* 0x008fe4000000080e */
[----:B------:R-:W-:Y:S02]  /*0b40*/  @P1 DFMA R20, R20, R4, R6 ;  /* 0x000000041414122b */ /* 0x000fe40000000006 */
[----:B------:R-:W-:-:S04]  /*0b50*/  @P3 DADD R12, R16, -R12 ;  /* 0x00000000100c3229 */ /* 0x000fc8000000080c */
[----:B------:R-:W-:Y:S02]  /*0b60*/  @P1 MOV R22, R8 ;  /* 0x0000000800161202 */ /* 0x000fe40000000f00 */
[----:B------:R-:W-:Y:S01]  /*0b70*/  @P3 DMUL R4, R20, R14 ;  /* 0x0000000e14043228 */ /* 0x000fe20000000000 */
[----:B------:R-:W-:-:S06]  /*0b80*/  @P1 IMAD.MOV.U32 R23, RZ, RZ, R9 ;  /* 0x000000ffff171224 */ /* 0x000fcc00078e0009 */
[C---:B------:R-:W-:Y:S02]  /*0b90*/  @P3 DMUL R14, R22.reuse, R14 ;  /* 0x0000000e160e3228 */ /* 0x040fe40000000000 */
[----:B------:R-:W-:-:S06]  /*0ba0*/  @P3 DFMA R4, R22, R12, -R4 ;  /* 0x0000000c1604322b */ /* 0x000fcc0000000804 */
[----:B------:R-:W-:-:S04]  /*0bb0*/  @P3 DFMA R20, R20, R12, R14 ;  /* 0x0000000c1414322b */ /* 0x000fc8000000000e */
[----:B------:R-:W-:Y:S01]  /*0bc0*/  @P3 MOV R22, R4 ;  /* 0x0000000400163202 */ /* 0x000fe20000000f00 */
[----:B------:R-:W-:-:S07]  /*0bd0*/  @P3 IMAD.MOV.U32 R23, RZ, RZ, R5 ;  /* 0x000000ffff173224 */ /* 0x000fce00078e0005 */
.L_x_3:
[----:B------:R-:W-:Y:S05]  /*0be0*/  @!P0 BRA `(.L_x_0) ;  /* 0x0000000000b08947 */ /* 0x000fea0003800000 */
[----:B------:R-:W-:-:S13]  /*0bf0*/  ISETP.NE.AND P0, PT, R24, 0x1, PT ;  /* 0x000000011800780c */ /* 0x000fda0003f05270 */
[----:B------:R-:W-:Y:S05]  /*0c00*/  @!P0 BRA `(.L_x_4) ;  /* 0x0000000000688947 */ /* 0x000fea0003800000 */
[----:B------:R-:W0:Y:S01]  /*0c10*/  LDC.64 R4, c[0x0][0x388] ;  /* 0x0000e200ff047b82 */ /* 0x000e220000000a00 */
[C---:B------:R-:W-:Y:S01]  /*0c20*/  ISETP.NE.AND P0, PT, R2.reuse, R3, PT ;  /* 0x000000030200720c */ /* 0x040fe20003f05270 */
[----:B------:R-:W-:-:S05]  /*0c30*/  VIADD R12, R2, 0x1 ;  /* 0x00000001020c7836 */ /* 0x000fca0000000000 */
[----:B------:R-:W-:-:S13]  /*0c40*/  ISETP.NE.AND P1, PT, R12, R3, PT ;  /* 0x000000030c00720c */ /* 0x000fda0003f25270 */
[----:B------:R-:W2:Y:S01]  /*0c50*/  @P1 LDG.E.128 R12, desc[UR6][R26.64] ;  /* 0x000000061a0c1981 */ /* 0x000ea2000c1e1d00 */
[----:B0-----:R-:W-:-:S03]  /*0c60*/  IMAD.WIDE.U32 R24, R2, 0x10, R4 ;  /* 0x0000001002187825 */ /* 0x001fc600078e0004 */
[----:B------:R-:W3:Y:S04]  /*0c70*/  @P0 LDG.E.128 R4, desc[UR6][R26.64] ;  /* 0x000000061a040981 */ /* 0x000ee8000c1e1d00 */
[----:B------:R-:W3:Y:S04]  /*0c80*/  @P0 LDG.E.128 R8, desc[UR6][R24.64] ;  /* 0x0000000618080981 */ /* 0x000ee8000c1e1d00 */
[----:B------:R-:W2:Y:S01]  /*0c90*/  @P1 LDG.E.128 R16, desc[UR6][R24.64+0x10] ;  /* 0x0000100618101981 */ /* 0x000ea2000c1e1d00 */
[----:B------:R-:W-:Y:S01]  /*0ca0*/  VIADD R2, R2, 0x2 ;  /* 0x0000000202027836 */ /* 0x000fe20000000000 */
[----:B---3--:R-:W-:-:S02]  /*0cb0*/  @P0 DADD R6, R6, -R10 ;  /* 0x0000000006060229 */ /* 0x008fc4000000080a */
[----:B------:R-:W-:-:S06]  /*0cc0*/  @P0 DADD R4, R4, -R8 ;  /* 0x0000000004040229 */ /* 0x000fcc0000000808 */
[-C--:B------:R-:W-:Y:S02]  /*0cd0*/  @P0 DMUL R10, R20, R6.reuse ;  /* 0x00000006140a0228 */ /* 0x080fe40000000000 */
[----:B------:R-:W-:Y:S02]  /*0ce0*/  @P0 DMUL R8, R22, R6 ;  /* 0x0000000616080228 */ /* 0x000fe40000000000 */
[----:B--2---:R-:W-:-:S04]  /*0cf0*/  @P1 DADD R14, R14, -R18 ;  /* 0x000000000e0e1229 */ /* 0x004fc80000000812 */
[-C--:B------:R-:W-:Y:S02]  /*0d00*/  @P0 DFMA R6, R22, R4.reuse, -R10 ;  /* 0x000000041606022b */ /* 0x080fe4000000080a */
[----:B------:R-:W-:Y:S02]  /*0d10*/  @P0 DFMA R20, R20, R4, R8 ;  /* 0x000000041414022b */ /* 0x000fe40000000008 */
[----:B------:R-:W-:-:S06]  /*0d20*/  @P1 DADD R12, R12, -R16 ;  /* 0x000000000c0c1229 */ /* 0x000fcc0000000810 */
[----:B------:R-:W-:Y:S01]  /*0d30*/  @P1 DMUL R4, R20, R14 ;  /* 0x0000000e14041228 */ /* 0x000fe20000000000 */
[----:B------:R-:W-:Y:S01]  /*0d40*/  @P0 MOV R22, R6 ;  /* 0x0000000600160202 */ /* 0x000fe20000000f00 */
[----:B------:R-:W-:-:S06]  /*0d50*/  @P0 IMAD.MOV.U32 R23, RZ, RZ, R7 ;  /* 0x000000ffff170224 */ /* 0x000fcc00078e0007 */
[C---:B------:R-:W-:Y:S02]  /*0d60*/  @P1 DMUL R14, R22.reuse, R14 ;  /* 0x0000000e160e1228 */ /* 0x040fe40000000000 */
[----:B------:R-:W-:-:S06]  /*0d70*/  @P1 DFMA R4, R22, R12, -R4 ;  /* 0x0000000c1604122b */ /* 0x000fcc0000000804 */
[----:B------:R-:W-:-:S04]  /*0d80*/  @P1 DFMA R20, R20, R12, R14 ;  /* 0x0000000c1414122b */ /* 0x000fc8000000000e */
[----:B------:R-:W-:Y:S01]  /*0d90*/  @P1 MOV R22, R4 ;  /* 0x0000000400161202 */ /* 0x000fe20000000f00 */
[----:B------:R-:W-:-:S07]  /*0da0*/  @P1 IMAD.MOV.U32 R23, RZ, RZ, R5 ;  /* 0x000000ffff171224 */ /* 0x000fce00078e0005 */
.L_x_4:
[----:B------:R-:W-:Y:S01]  /*0db0*/  LOP3.LUT R4, R0, 0x1, RZ, 0xc0, !PT ;  /* 0x0000000100047812 */ /* 0x000fe200078ec0ff */
[----:B------:R-:W-:Y:S01]  /*0dc0*/  BSSY.RECONVERGENT B0, `(.L_x_0) ;  /* 0x000000e000007945 */ /* 0x000fe20003800200 */
[----:B------:R-:W-:-:S04]  /*0dd0*/  ISETP.NE.AND P0, PT, R2, R3, PT ;  /* 0x000000030200720c */ /* 0x000fc80003f05270 */
[----:B------:R-:W-:-:S13]  /*0de0*/  ISETP.NE.U32.OR P0, PT, R4, 0x1, !P0 ;  /* 0x000000010400780c */ /* 0x000fda0004705470 */
[----:B------:R-:W-:Y:S05]  /*0df0*/  @P0 BRA `(.L_x_5) ;  /* 0x0000000000280947 */ /* 0x000fea0003800000 */
[----:B------:R-:W0:Y:S01]  /*0e00*/  LDC.64 R8, c[0x0][0x388] ;  /* 0x0000e200ff087b82 */ /* 0x000e220000000a00 */
[----:B------:R-:W2:Y:S01]  /*0e10*/  LDG.E.128 R4, desc[UR6][R26.64] ;  /* 0x000000061a047981 */ /* 0x000ea2000c1e1d00 */
[----:B0-----:R-:W-:-:S06]  /*0e20*/  IMAD.WIDE.U32 R8, R2, 0x10, R8 ;  /* 0x0000001002087825 */ /* 0x001fcc00078e0008 */
[----:B------:R-:W2:Y:S02]  /*0e30*/  LDG.E.128 R8, desc[UR6][R8.64] ;  /* 0x0000000608087981 */ /* 0x000ea4000c1e1d00 */
[----:B--2---:R-:W-:Y:S02]  /*0e40*/  DADD R6, R6, -R10 ;  /* 0x0000000006067229 */ /* 0x004fe4000000080a */
[----:B------:R-:W-:-:S06]  /*0e50*/  DADD R4, R4, -R8 ;  /* 0x0000000004047229 */ /* 0x000fcc0000000808 */
[-C--:B------:R-:W-:Y:S02]  /*0e60*/  DMUL R10, R20, R6.reuse ;  /* 0x00000006140a7228 */ /* 0x080fe40000000000 */
[----:B------:R-:W-:-:S06]  /*0e70*/  DMUL R6, R22, R6 ;  /* 0x0000000616067228 */ /* 0x000fcc0000000000 */
[-C--:B------:R-:W-:Y:S02]  /*0e80*/  DFMA R22, R22, R4.reuse, -R10 ;  /* 0x000000041616722b */ /* 0x080fe4000000080a */
[----:B------:R-:W-:-:S11]  /*0e90*/  DFMA R20, R20, R4, R6 ;  /* 0x000000041414722b */ /* 0x000fd60000000006 */
.L_x_5:
[----:B------:R-:W-:Y:S05]  /*0ea0*/  BSYNC.RECONVERGENT B0 ;  /* 0x0000000000007941 */ /* 0x000fea0003800200 */
.L_x_0:
[----:B------:R-:W-:Y:S01]  /*0eb0*/  ISETP.GE.AND P0, PT, R0, 0x1, PT ;  /* 0x000000010000780c */ /* 0x000fe20003f06270 */
[----:B------:R-:W-:Y:S01]  /*0ec0*/  IMAD.MOV.U32 R16, RZ, RZ, 0x0 ;  /* 0x00000000ff107424 */ /* 0x000fe200078e00ff */
[----:B------:R-:W-:Y:S02]  /*0ed0*/  MOV R17, 0x3ff00000 ;  /* 0x3ff0000000117802 */ /* 0x000fe40000000f00 */
[----:B------:R-:W-:-:S09]  /*0ee0*/  CS2R R18, SRZ ;  /* 0x0000000000127805 */ /* 0x000fd2000001ff00 */
[----:B------:R-:W-:Y:S05]  /*0ef0*/  @!P0 BRA `(.L_x_6) ;  /* 0x00000008009c8947 */ /* 0x000fea0003800000 */
[----:B------:R0:W5:Y:S01]  /*0f00*/  LDG.E.128 R4, desc[UR6][R26.64] ;  /* 0x000000061a047981 */ /* 0x000162000c1e1d00 */
[C---:B------:R-:W-:Y:S01]  /*0f10*/  ISETP.GE.U32.AND P0, PT, R0.reuse, 0x8, PT ;  /* 0x000000080000780c */ /* 0x040fe20003f06070 */
[----:B------:R-:W-:Y:S01]  /*0f20*/  HFMA2 R17, -RZ, RZ, 1.984375, 0 ;  /* 0x3ff00000ff117431 */ /* 0x000fe200000001ff */
[----:B------:R-:W-:Y:S01]  /*0f30*/  LOP3.LUT R2, R0, 0x7, RZ, 0xc0, !PT ;  /* 0x0000000700027812 */ /* 0x000fe200078ec0ff */
[----:B------:R-:W-:Y:S01]  /*0f40*/  IMAD.MOV.U32 R25, RZ, RZ, R0 ;  /* 0x000000ffff197224 */ /* 0x000fe200078e0000 */
[----:B------:R-:W-:Y:S01]  /*0f50*/  CS2R R18, SRZ ;  /* 0x0000000000127805 */ /* 0x000fe2000001ff00 */
[----:B------:R-:W-:-:S08]  /*0f60*/  IMAD.MOV.U32 R16, RZ, RZ, 0x0 ;  /* 0x00000000ff107424 */ /* 0x000fd000078e00ff */
[----:B0-----:R-:W-:Y:S05]  /*0f70*/  @!P0 BRA `(.L_x_7) ;  /* 0x00000004004c8947 */ /* 0x001fea0003800000 */
[C---:B------:R-:W-:Y:S01]  /*0f80*/  LOP3.LUT R24, R0.reuse, 0x7ffffff8, RZ, 0xc0, !PT ;  /* 0x7ffffff800187812 */ /* 0x040fe200078ec0ff */
[----:B------:R-:W-:Y:S01]  /*0f90*/  VIADD R25, R0, 0xfffffffc ;  /* 0xfffffffc00197836 */ /* 0x000fe20000000000 */
[----:B------:R-:W-:Y:S01]  /*0fa0*/  CS2R R18, SRZ ;  /* 0x0000000000127805 */ /* 0x000fe2000001ff00 */
[----:B------:R-:W-:Y:S01]  /*0fb0*/  IMAD.MOV.U32 R16, RZ, RZ, 0x0 ;  /* 0x00000000ff107424 */ /* 0x000fe200078e00ff */
[----:B------:R-:W-:Y:S01]  /*0fc0*/  MOV R17, 0x3ff00000 ;  /* 0x3ff0000000117802 */ /* 0x000fe20000000f00 */
[----:B------:R-:W-:-:S07]  /*0fd0*/  IMAD.MOV R24, RZ, RZ, -R24 ;  /* 0x000000ffff187224 */ /* 0x000fce00078e0a18 */
.L_x_8:
[----:B------:R-:W0:Y:S01]  /*0fe0*/  LDC.64 R26, c[0x0][0x380] ;  /* 0x0000e000ff1a7b82 */ /* 0x000e220000000a00 */
[----:B------:R-:W-:-:S04]  /*0ff0*/  VIADD R13, R25, 0x3 ;  /* 0x00000003190d7836 */ /* 0x000fc80000000000 */
[----:B0-----:R-:W-:-:S06]  /*1000*/  IMAD.WIDE.U32 R12, R13, 0x10, R26 ;  /* 0x000000100d0c7825 */ /* 0x001fcc00078e001a */
[----:B------:R-:W2:Y:S01]  /*1010*/  LDG.E.128 R12, desc[UR6][R12.64] ;  /* 0x000000060c0c7981 */ /* 0x000ea2000c1e1d00 */
[C---:B-----5:R-:W-:Y:S01]  /*1020*/  DMUL R28, R6.reuse, R18 ;  /* 0x00000012061c7228 */ /* 0x060fe20000000000 */
[----:B------:R-:W-:Y:S01]  /*1030*/  IADD3 R11, PT, PT, R25, 0x2, RZ ;  /* 0x00000002190b7810 */ /* 0x000fe20007ffe0ff */
[----:B------:R-:W-:-:S06]  /*1040*/  DMUL R8, R6, R16 ;  /* 0x0000001006087228 */ /* 0x000fcc0000000000 */
[C---:B------:R-:W-:Y:S01]  /*1050*/  DFMA R28, R4.reuse, R16, -R28 ;  /* 0x00000010041c722b */ /* 0x040fe2000000081c */
[----:B------:R-:W-:Y:S01]  /*1060*/  IMAD.WIDE.U32 R16, R11, 0x10, R26 ;  /* 0x000000100b107825 */ /* 0x000fe200078e001a */
[----:B------:R-:W-:-:S05]  /*1070*/  DFMA R8, R4, R18, R8 ;  /* 0x000000120408722b */ /* 0x000fca0000000008 */
[----:B------:R-:W3:Y:S03]  /*1080*/  LDG.E.128 R16, desc[UR6][R16.64] ;  /* 0x0000000610107981 */ /* 0x000ee6000c1e1d00 */
[----:B--2---:R-:W-:Y:S01]  /*1090*/  DADD R14, R8, R14 ;  /* 0x00000000080e7229 */ /* 0x004fe2000000000e */
[----:B------:R-:W-:-:S04]  /*10a0*/  VIADD R9, R25, 0x1 ;  /* 0x0000000119097836 */ /* 0x000fc80000000000 */
[----:B------:R-:W-:-:S06]  /*10b0*/  IMAD.WIDE.U32 R8, R9, 0x10, R26 ;  /* 0x0000001009087825 */ /* 0x000fcc00078e001a */
[----:B------:R-:W2:Y:S01]  /*10c0*/  LDG.E.128 R8, desc[UR6][R8.64] ;  /* 0x0000000608087981 */ /* 0x000ea2000c1e1d00 */
[----:B------:R-:W-:Y:S02]  /*10d0*/  DADD R12, R28, R12 ;  /* 0x000000001c0c7229 */ /* 0x000fe4000000000c */
[----:B------:R-:W-:-:S08]  /*10e0*/  DMUL R28, R6, R14 ;  /* 0x0000000e061c7228 */ /* 0x000fd00000000000 */
[-C--:B------:R-:W-:Y:S02]  /*10f0*/  DFMA R28, R4, R12.reuse, -R28 ;  /* 0x0000000c041c722b */ /* 0x080fe4000000081c */
[----:B------:R-:W-:-:S06]  /*1100*/  DMUL R12, R6, R12 ;  /* 0x0000000c060c7228 */ /* 0x000fcc0000000000 */
[----:B---3--:R-:W-:Y:S02]  /*1110*/  DADD R28, R28, R16 ;  /* 0x000000001c1c7229 */ /* 0x008fe40000000010 */
[----:B------:R-:W-:-:S08]  /*1120*/  DFMA R12, R4, R14, R12 ;  /* 0x0000000e040c722b */ /* 0x000fd0000000000c */
[----:B------:R-:W-:Y:S02]  /*1130*/  DADD R18, R12, R18 ;  /* 0x000000000c127229 */ /* 0x000fe40000000012 */
[----:B------:R-:W-:-:S08]  /*1140*/  DMUL R12, R6, R28 ;  /* 0x0000001c060c7228 */ /* 0x000fd00000000000 */
[-C--:B------:R-:W-:Y:S02]  /*1150*/  DFMA R12, R4, R18.reuse, R12 ;  /* 0x00000012040c722b */ /* 0x080fe4000000000c */
[----:B------:R-:W-:-:S08]  /*1160*/  DMUL R18, R6, R18 ;  /* 0x0000001206127228 */ /* 0x000fd00000000000 */
[----:B------:R-:W-:Y:S01]  /*1170*/  DFMA R28, R4, R28, -R18 ;  /* 0x0000001c041c722b */ /* 0x000fe20000000812 */
[----:B------:R-:W-:-:S06]  /*1180*/  IMAD.WIDE.U32 R18, R25, 0x10, R26 ;  /* 0x0000001019127825 */ /* 0x000fcc00078e001a */
[----:B------:R-:W3:Y:S01]  /*1190*/  LDG.E.128 R16, desc[UR6][R18.64] ;  /* 0x0000000612107981 */ /* 0x000ee2000c1e1d00 */
[----:B--2---:R-:W-:Y:S01]  /*11a0*/  DADD R10, R12, R10 ;  /* 0x000000000c0a7229 */ /* 0x004fe2000000000a */
[----:B------:R-:W-:-:S04]  /*11b0*/  VIADD R13, R25, 0xffffffff ;  /* 0xffffffff190d7836 */ /* 0x000fc80000000000 */
[----:B------:R-:W-:-:S06]  /*11c0*/  IMAD.WIDE.U32 R12, R13, 0x10, R26 ;  /* 0x000000100d0c7825 */ /* 0x000fcc00078e001a */
[----:B------:R-:W2:Y:S01]  /*11d0*/  LDG.E.128 R12, desc[UR6][R12.64] ;  /* 0x000000060c0c7981 */ /* 0x000ea2000c1e1d00 */
[----:B------:R-:W-:Y:S02]  /*11e0*/  DADD R8, R28, R8 ;  /* 0x000000001c087229 */ /* 0x000fe40000000008 */
[----:B------:R-:W-:-:S08]  /*11f0*/  DMUL R28, R6, R10 ;  /* 0x0000000a061c7228 */ /* 0x000fd00000000000 */
[-C--:B------:R-:W-:Y:S02]  /*1200*/  DFMA R28, R4, R8.reuse, -R28 ;  /* 0x00000008041c722b */ /* 0x080fe4000000081c */
[----:B------:R-:W-:-:S08]  /*1210*/  DMUL R8, R6, R8 ;  /* 0x0000000806087228 */ /* 0x000fd00000000000 */
[----:B------:R-:W-:Y:S02]  /*1220*/  DFMA R8, R4, R10, R8 ;  /* 0x0000000a0408722b */ /* 0x000fe40000000008 */
[----:B---3--:R-:W-:-:S06]  /*1230*/  DADD R16, R28, R16 ;  /* 0x000000001c107229 */ /* 0x008fcc0000000010 */
[----:B------:R-:W-:Y:S02]  /*1240*/  DADD R8, R8, R18 ;  /* 0x0000000008087229 */ /* 0x000fe40000000012 */
[----:B------:R-:W-:Y:S01]  /*1250*/  DMUL R10, R6, R16 ;  /* 0x00000010060a7228 */ /* 0x000fe20000000000 */
[----:B------:R-:W-:-:S07]  /*1260*/  IADD3 R19, PT, PT, R25, -0x2, RZ ;  /* 0xfffffffe19137810 */ /* 0x000fce0007ffe0ff */
[-C--:B------:R-:W-:Y:S02]  /*1270*/  DFMA R10, R4, R8.reuse, R10 ;  /* 0x00000008040a722b */ /* 0x080fe4000000000a */
[----:B------:R-:W-:-:S08]  /*1280*/  DMUL R8, R6, R8 ;  /* 0x0000000806087228 */ /* 0x000fd00000000000 */
[----:B------:R-:W-:Y:S01]  /*1290*/  DFMA R16, R4, R16, -R8 ;  /* 0x000000100410722b */ /* 0x000fe20000000808 */
[----:B------:R-:W-:Y:S01]  /*12a0*/  IMAD.WIDE.U32 R8, R19, 0x10, R26 ;  /* 0x0000001013087825 */ /* 0x000fe200078e001a */
[----:B--2---:R-:W-:-:S05]  /*12b0*/  DADD R14, R10, R14 ;  /* 0x000000000a0e7229 */ /* 0x004fca000000000e */
[----:B------:R-:W2:Y:S01]  /*12c0*/  LDG.E.128 R8, desc[UR6][R8.64] ;  /* 0x0000000608087981 */ /* 0x000ea2000c1e1d00 */
[----:B------:R-:W-:Y:S02]  /*12d0*/  DADD R12, R16, R12 ;  /* 0x00000000100c7229 */ /* 0x000fe4000000000c */
[----:B------:R-:W-:-:S06]  /*12e0*/  DMUL R30, R6, R14 ;  /* 0x0000000e061e7228 */ /* 0x000fcc0000000000 */
[-C--:B------:R-:W-:Y:S02]  /*12f0*/  DMUL R28, R6, R12.reuse ;  /* 0x0000000c061c7228 */ /* 0x080fe40000000000 */
[----:B------:R-:W-:Y:S01]  /*1300*/  DFMA R30, R4, R12, -R30 ;  /* 0x0000000c041e722b */ /* 0x000fe2000000081e */
[----:B------:R-:W-:-:S04]  /*1310*/  VIADD R13, R25, 0xfffffffd ;  /* 0xfffffffd190d7836 */ /* 0x000fc80000000000 */
[----:B------:R-:W-:Y:S01]  /*1320*/  IMAD.WIDE.U32 R12, R13, 0x10, R26 ;  /* 0x000000100d0c7825 */ /* 0x000fe200078e001a */
[----:B------:R-:W-:-:S05]  /*1330*/  DFMA R28, R4, R14, R28 ;  /* 0x0000000e041c722b */ /* 0x000fca000000001c */
[----:B------:R-:W3:Y:S01]  /*1340*/  LDG.E.128 R12, desc[UR6][R12.64] ;  /* 0x000000060c0c7981 */ /* 0x000ee2000c1e1d00 */
[----:B------:R-:W-:-:S04]  /*1350*/  VIADD R17, R25, 0xfffffffc ;  /* 0xfffffffc19117836 */ /* 0x000fc80000000000 */
[----:B------:R-:W-:-:S06]  /*1360*/  IMAD.WIDE.U32 R16, R17, 0x10, R26 ;  /* 0x0000001011107825 */ /* 0x000fcc00078e001a */
[----:B------:R-:W4:Y:S01]  /*1370*/  LDG.E.128 R16, desc[UR6][R16.64] ;  /* 0x0000000610107981 */ /* 0x000f22000c1e1d00 */
[----:B------:R-:W-:-:S04]  /*1380*/  IADD3 R24, PT, PT, R24, 0x8, RZ ;  /* 0x0000000818187810 */ /* 0x000fc80007ffe0ff */
[----:B------:R-:W-:Y:S01]  /*1390*/  ISETP.NE.AND P0, PT, R24, RZ, PT ;  /* 0x000000ff1800720c */ /* 0x000fe20003f05270 */
[----:B------:R-:W-:Y:S01]  /*13a0*/  VIADD R25, R25, 0xfffffff8 ;  /* 0xfffffff819197836 */ /* 0x000fe20000000000 */
[----:B--2---:R-:W-:Y:S02]  /*13b0*/  DADD R8, R30, R8 ;  /* 0x000000001e087229 */ /* 0x004fe40000000008 */
[----:B------:R-:W-:-:S06]  /*13c0*/  DADD R28, R28, R10 ;  /* 0x000000001c1c7229 */ /* 0x000fcc000000000a */
[----:B------:R-:W-:-:S08]  /*13d0*/  DMUL R10, R6, R8 ;  /* 0x00000008060a7228 */ /* 0x000fd00000000000 */
[-C--:B------:R-:W-:Y:S02]  /*13e0*/  DFMA R10, R4, R28.reuse, R10 ;  /* 0x0000001c040a722b */ /* 0x080fe4000000000a */
[----:B------:R-:W-:-:S08]  /*13f0*/  DMUL R28, R6, R28 ;  /* 0x0000001c061c7228 */ /* 0x000fd00000000000 */
[----:B------:R-:W-:Y:S02]  /*1400*/  DFMA R28, R4, R8, -R28 ;  /* 0x00000008041c722b */ /* 0x000fe4000000081c */
[----:B---3--:R-:W-:-:S06]  /*1410*/  DADD R10, R10, R14 ;  /* 0x000000000a0a7229 */ /* 0x008fcc000000000e */
[----:B------:R-:W-:Y:S02]  /*1420*/  DADD R28, R28, R12 ;  /* 0x000000001c1c7229 */ /* 0x000fe4000000000c */
[----:B------:R-:W-:-:S06]  /*1430*/  DMUL R8, R6, R10 ;  /* 0x0000000a06087228 */ /* 0x000fcc0000000000 */
[-C--:B------:R-:W-:Y:S02]  /*1440*/  DMUL R12, R6, R28.reuse ;  /* 0x0000001c060c7228 */ /* 0x080fe40000000000 */
[----:B------:R-:W-:-:S06]  /*1450*/  DFMA R8, R4, R28, -R8 ;  /* 0x0000001c0408722b */ /* 0x000fcc0000000808 */
[----:B------:R-:W-:Y:S02]  /*1460*/  DFMA R12, R4, R10, R12 ;  /* 0x0000000a040c722b */ /* 0x000fe4000000000c */
[----:B----4-:R-:W-:-:S06]  /*1470*/  DADD R16, R8, R16 ;  /* 0x0000000008107229 */ /* 0x010fcc0000000010 */
[----:B------:R-:W-:Y:S01]  /*1480*/  DADD R18, R12, R18 ;  /* 0x000000000c127229 */ /* 0x000fe20000000012 */
[----:B------:R-:W-:Y:S10]  /*1490*/  @P0 BRA `(.L_x_8) ;  /* 0xfffffff800d00947 */ /* 0x000ff4000383ffff */
[----:B------:R-:W-:-:S07]  /*14a0*/  VIADD R25, R25, 0x4 ;  /* 0x0000000419197836 */ /* 0x000fce0000000000 */
.L_x_7:
[----:B------:R-:W-:-:S13]  /*14b0*/  ISETP.NE.AND P0, PT, R2, RZ, PT ;  /* 0x000000ff0200720c */ /* 0x000fda0003f05270 */
[----:B------:R-:W-:Y:S05]  /*14c0*/  @!P0 BRA `(.L_x_6) ;  /* 0x0000000400288947 */ /* 0x000fea0003800000 */
[----:B------:R-:W-:Y:S02]  /*14d0*/  ISETP.GE.U32.AND P0, PT, R2, 0x4, PT ;  /* 0x000000040200780c */ /* 0x000fe40003f06070 */
[----:B------:R-:W-:-:S04]  /*14e0*/  LOP3.LUT R24, R0, 0x3, RZ, 0xc0, !PT ;  /* 0x0000000300187812 */ /* 0x000fc800078ec0ff */
[----:B------:R-:W-:-:S07]  /*14f0*/  ISETP.NE.AND P1, PT, R24, RZ, PT ;  /* 0x000000ff1800720c */ /* 0x000fce0003f25270 */
[----:B------:R-:W-:Y:S06]  /*1500*/  @!P0 BRA `(.L_x_9) ;  /* 0x0000000000948947 */ /* 0x000fec0003800000 */
[----:B------:R-:W0:Y:S01]  /*1510*/  LDC.64 R26, c[0x0][0x380] ;  /* 0x0000e000ff1a7b82 */ /* 0x000e220000000a00 */
[----:B------:R-:W-:-:S05]  /*1520*/  IADD3 R15, PT, PT, R25, -0x1, RZ ;  /* 0xffffffff190f7810 */ /* 0x000fca0007ffe0ff */
[----:B0-----:R-:W-:-:S06]  /*1530*/  IMAD.WIDE.U32 R14, R15, 0x10, R26 ;  /* 0x000000100f0e7825 */ /* 0x001fcc00078e001a */
[----:B------:R-:W2:Y:S01]  /*1540*/  LDG.E.128 R12, desc[UR6][R14.64] ;  /* 0x000000060e0c7981 */ /* 0x000ea2000c1e1d00 */
[----:B-----5:R-:W-:Y:S01]  /*1550*/  DMUL R28, R6, R16 ;  /* 0x00000010061c7228 */ /* 0x020fe20000000000 */
[----:B------:R-:W-:-:S04]  /*1560*/  VIADD R9, R25, 0xfffffffe ;  /* 0xfffffffe19097836 */ /* 0x000fc80000000000 */
[----:B------:R-:W-:-:S03]  /*1570*/  IMAD.WIDE.U32 R8, R9, 0x10, R26 ;  /* 0x0000001009087825 */ /* 0x000fc600078e001a */
[-C--:B------:R-:W-:Y:S02]  /*1580*/  DFMA R28, R4, R18.reuse, R28 ;  /* 0x00000012041c722b */ /* 0x080fe4000000001c */
[----:B------:R-:W-:Y:S01]  /*1590*/  DMUL R18, R6, R18 ;  /* 0x0000001206127228 */ /* 0x000fe20000000000 */
[----:B------:R-:W3:Y:S07]  /*15a0*/  LDG.E.128 R8, desc[UR6][R8.64] ;  /* 0x0000000608087981 */ /* 0x000eee000c1e1d00 */
[----:B------:R-:W-:-:S02]  /*15b0*/  DFMA R16, R4, R16, -R18 ;  /* 0x000000100410722b */ /* 0x000fc40000000812 */
[----:B--2---:R-:W-:-:S06]  /*15c0*/  DADD R28, R28, R14 ;  /* 0x000000001c1c7229 */ /* 0x004fcc000000000e */
[----:B------:R-:W-:Y:S02]  /*15d0*/  DADD R12, R16, R12 ;  /* 0x00000000100c7229 */ /* 0x000fe4000000000c */
[----:B------:R-:W-:Y:S01]  /*15e0*/  DMUL R30, R6, R28 ;  /* 0x0000001c061e7228 */ /* 0x000fe20000000000 */
[----:B------:R-:W-:-:S05]  /*15f0*/  VIADD R17, R25, 0xfffffffd ;  /* 0xfffffffd19117836 */ /* 0x000fca0000000000 */
[-C--:B------:R-:W-:Y:S02]  /*1600*/  DMUL R14, R6, R12.reuse ;  /* 0x0000000c060e7228 */ /* 0x080fe40000000000 */
[----:B------:R-:W-:Y:S01]  /*1610*/  DFMA R30, R4, R12, -R30 ;  /* 0x0000000c041e722b */ /* 0x000fe2000000081e */
[----:B------:R-:W-:-:S05]  /*1620*/  IMAD.WIDE.U32 R12, R17, 0x10, R26 ;  /* 0x00000010110c7825 */ /* 0x000fca00078e001a */
[----:B------:R-:W-:Y:S02]  /*1630*/  DFMA R28, R4, R28, R14 ;  /* 0x0000001c041c722b */ /* 0x000fe4000000000e */
[----:B------:R-:W2:Y:S01]  /*1640*/  LDG.E.128 R12, desc[UR6][R12.64] ;  /* 0x000000060c0c7981 */ /* 0x000ea2000c1e1d00 */
[----:B------:R-:W-:-:S05]  /*1650*/  IADD3 R25, PT, PT, R25, -0x4, RZ ;  /* 0xfffffffc19197810 */ /* 0x000fca0007ffe0ff */
[----:B------:R-:W-:-:S06]  /*1660*/  IMAD.WIDE.U32 R16, R25, 0x10, R26 ;  /* 0x0000001019107825 */ /* 0x000fcc00078e001a */
[----:B------:R-:W4:Y:S01]  /*1670*/  LDG.E.128 R16, desc[UR6][R16.64] ;  /* 0x0000000610107981 */ /* 0x000f22000c1e1d00 */
[----:B---3--:R-:W-:Y:S02]  /*1680*/  DADD R8, R30, R8 ;  /* 0x000000001e087229 */ /* 0x008fe40000000008 */
[----:B------:R-:W-:-:S06]  /*1690*/  DADD R28, R28, R10 ;  /* 0x000000001c1c7229 */ /* 0x000fcc000000000a */
[----:B------:R-:W-:-:S08]  /*16a0*/  DMUL R10, R6, R8 ;  /* 0x00000008060a7228 */ /* 0x000fd00000000000 */
[-C--:B------:R-:W-:Y:S02]  /*16b0*/  DFMA R10, R4, R28.reuse, R10 ;  /* 0x0000001c040a722b */ /* 0x080fe4000000000a */
[----:B------:R-:W-:-:S08]  /*16c0*/  DMUL R28, R6, R28 ;  /* 0x0000001c061c7228 */ /* 0x000fd00000000000 */
[----:B------:R-:W-:Y:S02]  /*16d0*/  DFMA R28, R4, R8, -R28 ;  /* 0x00000008041c722b */ /* 0x000fe4000000081c */
[----:B--2---:R-:W-:-:S06]  /*16e0*/  DADD R10, R10, R14 ;  /* 0x000000000a0a7229 */ /* 0x004fcc000000000e */
[----:B------:R-:W-:Y:S02]  /*16f0*/  DADD R12, R28, R12 ;  /* 0x000000001c0c7229 */ /* 0x000fe4000000000c */
[----:B------:R-:W-:-:S06]  /*1700*/  DMUL R14, R6, R10 ;  /* 0x0000000a060e7228 */ /* 0x000fcc0000000000 */
[-C--:B------:R-:W-:Y:S02]  /*1710*/  DMUL R8, R6, R12.reuse ;  /* 0x0000000c06087228 */ /* 0x080fe40000000000 */
[----:B------:R-:W-:-:S06]  /*1720*/  DFMA R14, R4, R12, -R14 ;  /* 0x0000000c040e722b */ /* 0x000fcc000000080e */
[----:B------:R-:W-:Y:S02]  /*1730*/  DFMA R8, R4, R10, R8 ;  /* 0x0000000a0408722b */ /* 0x000fe40000000008 */
[----:B----4-:R-:W-:-:S06]  /*1740*/  DADD R16, R14, R16 ;  /* 0x000000000e107229 */ /* 0x010fcc0000000010 */
[----:B------:R-:W-:-:S11]  /*1750*/  DADD R18, R8, R18 ;  /* 0x0000000008127229 */ /* 0x000fd60000000012 */
.L_x_9:
[----:B------:R-:W-:Y:S05]  /*1760*/  @!P1 BRA `(.L_x_6) ;  /* 0x0000000000809947 */ /* 0x000fea0003800000 */
[----:B------:R-:W-:-:S13]  /*1770*/  ISETP.NE.AND P0, PT, R24, 0x1, PT ;  /* 0x000000011800780c */ /* 0x000fda0003f05270 */
[----:B------:R-:W0:Y:S01]  /*1780*/  @P0 LDC.64 R26, c[0x0][0x380] ;  /* 0x0000e000ff1a0b82 */ /* 0x000e220000000a00 */
[----:B------:R-:W-:-:S04]  /*1790*/  @P0 VIADD R9, R25, 0xffffffff ;  /* 0xffffffff19090836 */ /* 0x000fc80000000000 */
[----:B0-----:R-:W-:-:S06]  /*17a0*/  @P0 IMAD.WIDE.U32 R8, R9, 0x10, R26 ;  /* 0x0000001009080825 */ /* 0x001fcc00078e001a */
[----:B------:R-:W2:Y:S01]  /*17b0*/  @P0 LDG.E.128 R8, desc[UR6][R8.64] ;  /* 0x0000000608080981 */ /* 0x000ea2000c1e1d00 */
[C---:B-----5:R-:W-:Y:S01]  /*17c0*/  @P0 DMUL R12, R6.reuse, R16 ;  /* 0x00000010060c0228 */ /* 0x060fe20000000000 */
[----:B------:R-:W-:Y:S01]  /*17d0*/  LOP3.LUT R0, R0, 0x1, RZ, 0xc0, !PT ;  /* 0x0000000100007812 */ /* 0x000fe200078ec0ff */
[----:B------:R-:W-:Y:S01]  /*17e0*/  @P0 DMUL R28, R6, R18 ;  /* 0x00000012061c0228 */ /* 0x000fe20000000000 */
[----:B------:R-:W-:Y:S02]  /*17f0*/  @P0 VIADD R25, R25, 0xfffffffe ;  /* 0xfffffffe19190836 */ /* 0x000fe40000000000 */
[----:B------:R-:W-:-:S03]  /*1800*/  ISETP.NE.U32.AND P1, PT, R0, 0x1, PT ;  /* 0x000000010000780c */ /* 0x000fc60003f25070 */
[C---:B------:R-:W-:Y:S02]  /*1810*/  @P0 DFMA R12, R4.reuse, R18, R12 ;  /* 0x00000012040c022b */ /* 0x040fe4000000000c */
[----:B------:R-:W-:-:S08]  /*1820*/  @P0 DFMA R28, R4, R16, -R28 ;  /* 0x00000010041c022b */ /* 0x000fd0000000081c */
[----:B------:R-:W0:Y:S01]  /*1830*/  @!P1 LDC.64 R14, c[0x0][0x380] ;  /* 0x0000e000ff0e9b82 */ /* 0x000e220000000a00 */
[----:B--2---:R-:W-:Y:S01]  /*1840*/  @P0 DADD R12, R12, R10 ;  /* 0x000000000c0c0229 */ /* 0x004fe2000000000a */
[----:B------:R-:W-:Y:S01]  /*1850*/  @P0 IMAD.WIDE.U32 R10, R25, 0x10, R26 ;  /* 0x00000010190a0825 */ /* 0x000fe200078e001a */
[----:B------:R-:W-:-:S05]  /*1860*/  @P0 DADD R28, R28, R8 ;  /* 0x000000001c1c0229 */ /* 0x000fca0000000008 */
[----:B------:R-:W2:Y:S01]  /*1870*/  @P0 LDG.E.128 R8, desc[UR6][R10.64] ;  /* 0x000000060a080981 */ /* 0x000ea2000c1e1d00 */
[----:B------:R-:W-:Y:S01]  /*1880*/  @P0 DMUL R26, R6, R12 ;  /* 0x0000000c061a0228 */ /* 0x000fe20000000000 */
[----:B------:R-:W-:-:S05]  /*1890*/  @!P1 IADD3 R25, PT, PT, R25, -0x1, RZ ;  /* 0xffffffff19199810 */ /* 0x000fca0007ffe0ff */
[----:B0-----:R-:W-:Y:S02]  /*18a0*/  @!P1 IMAD.WIDE.U32 R14, R25, 0x10, R14 ;  /* 0x00000010190e9825 */ /* 0x001fe400078e000e */
[-C--:B------:R-:W-:Y:S02]  /*18b0*/  @P0 DFMA R26, R4, R28.reuse, -R26 ;  /* 0x0000001c041a022b */ /* 0x080fe4000000081a */
[----:B------:R-:W-:-:S08]  /*18c0*/  @P0 DMUL R28, R6, R28 ;  /* 0x0000001c061c0228 */ /* 0x000fd00000000000 */
[----:B------:R-:W-:Y:S01]  /*18d0*/  @P0 DFMA R28, R4, R12, R28 ;  /* 0x0000000c041c022b */ /* 0x000fe2000000001c */
[----:B------:R-:W3:Y:S07]  /*18e0*/  @!P1 LDG.E.128 R12, desc[UR6][R14.64] ;  /* 0x000000060e0c9981 */ /* 0x000eee000c1e1d00 */
[----:B--2---:R-:W-:Y:S02]  /*18f0*/  @P0 DADD R18, R28, R10 ;  /* 0x000000001c120229 */ /* 0x004fe4000000000a */
[----:B------:R-:W-:-:S06]  /*1900*/  @P0 DADD R16, R26, R8 ;  /* 0x000000001a100229 */ /* 0x000fcc0000000008 */
[C---:B------:R-:W-:Y:S02]  /*1910*/  @!P1 DMUL R8, R6.reuse, R18 ;  /* 0x0000001206089228 */ /* 0x040fe40000000000 */
[----:B------:R-:W-:-:S06]  /*1920*/  @!P1 DMUL R6, R6, R16 ;  /* 0x0000001006069228 */ /* 0x000fcc0000000000 */
[C---:B------:R-:W-:Y:S02]  /*1930*/  @!P1 DFMA R8, R4.reuse, R16, -R8 ;  /* 0x000000100408922b */ /* 0x040fe40000000808 */
[----:B------:R-:W-:-:S06]  /*1940*/  @!P1 DFMA R6, R4, R18, R6 ;  /* 0x000000120406922b */ /* 0x000fcc0000000006 */
[----:B---3--:R-:W-:Y:S02]  /*1950*/  @!P1 DADD R16, R8, R12 ;  /* 0x0000000008109229 */ /* 0x008fe4000000000c */
[----:B------:R-:W-:-:S11]  /*1960*/  @!P1 DADD R18, R6, R14 ;  /* 0x0000000006129229 */ /* 0x000fd6000000000e */
.L_x_6:
[----:B------:R-:W-:Y:S01]  /*1970*/  DADD R8, |R20|, |R22| ;  /* 0x0000000014087229 */ /* 0x000fe20000000616 */
[----:B------:R-:W-:Y:S05]  /*1980*/  BSSY.RECONVERGENT B0, `(.L_x_10) ;  /* 0x0000012000007945 */ /* 0x000fea0003800200 */
[----:B-----5:R-:W0:Y:S04]  /*1990*/  MUFU.RCP64H R7, R9 ;  /* 0x0000000900077308 */ /* 0x020e280000001800 */
[----:B------:R-:W-:-:S05]  /*19a0*/  VIADD R6, R9, 0x300402 ;  /* 0x0030040209067836 */ /* 0x000fca0000000000 */
[----:B------:R-:W-:Y:S01]  /*19b0*/  FSETP.GEU.AND P0, PT, |R6|, 5.8789094863358348022e-39, PT ;  /* 0x004004020600780b */ /* 0x000fe20003f0e200 */
[----:B0-----:R-:W-:-:S08]  /*19c0*/  DFMA R4, -R8, R6, 1 ;  /* 0x3ff000000804742b */ /* 0x001fd00000000106 */
[----:B------:R-:W-:-:S08]  /*19d0*/  DFMA R4, R4, R4, R4 ;  /* 0x000000040404722b */ /* 0x000fd00000000004 */
[----:B------:R-:W-:Y:S02]  /*19e0*/  DFMA R10, R6, R4, R6 ;  /* 0x00000004060a722b */ /* 0x000fe40000000006 */
[----:B------:R-:W-:Y:S02]  /*19f0*/  DFMA R4, -RZ, R18, -R16 ;  /* 0x00000012ff04722b */ /* 0x000fe40000000910 */
[----:B------:R-:W-:-:S04]  /*1a00*/  DFMA R16, RZ, R16, -R18 ;  /* 0x00000010ff10722b */ /* 0x000fc80000000812 */
[----:B------:R-:W-:-:S08]  /*1a10*/  DFMA R12, -R8, R10, 1 ;  /* 0x3ff00000080c742b */ /* 0x000fd0000000010a */
[----:B------:R-:W-:Y:S01]  /*1a20*/  DFMA R6, R10, R12, R10 ;  /* 0x0000000c0a06722b */ /* 0x000fe2000000000a */
[----:B------:R-:W-:Y:S10]  /*1a30*/  @P0 BRA `(.L_x_11) ;  /* 0x0000000000180947 */ /* 0x000ff40003800000 */
[----:B------:R-:W-:Y:S02]  /*1a40*/  LOP3.LUT R0, R9, 0x7fffffff, RZ, 0xc0, !PT ;  /* 0x7fffffff09007812 */ /* 0x000fe400078ec0ff */
[----:B------:R-:W-:-:S03]  /*1a50*/  MOV R2, 0x1a80 ;  /* 0x00001a8000027802 */ /* 0x000fc60000000f00 */
[----:B------:R-:W-:-:S07]  /*1a60*/  VIADD R0, R0, 0xfff00000 ;  /* 0xfff0000000007836 */ /* 0x000fce0000000000 */
[----:B------:R-:W-:Y:S05]  /*1a70*/  CALL.REL.NOINC `($__internal_0_$__cuda_sm20_dblrcp_rn_slowpath_v3) ;  /* 0x0000000000887944 */ /* 0x000fea0003c00000 */
[----:B------:R-:W-:Y:S01]  /*1a80*/  MOV R6, R12 ;  /* 0x0000000c00067202 */ /* 0x000fe20000000f00 */
[----:B------:R-:W-:-:S07]  /*1a90*/  IMAD.MOV.U32 R7, RZ, RZ, R13 ;  /* 0x000000ffff077224 */ /* 0x000fce00078e000d */
.L_x_11:
[----:B------:R-:W-:Y:S05]  /*1aa0*/  BSYNC.RECONVERGENT B0 ;  /* 0x0000000000007941 */ /* 0x000fea0003800200 */
.L_x_10:
[C---:B------:R-:W-:Y:S01]  /*1ab0*/  DMUL R20, R6.reuse, R20 ;  /* 0x0000001406147228 */ /* 0x040fe20000000000 */
[----:B------:R-:W-:Y:S01]  /*1ac0*/  BSSY.RECONVERGENT B0, `(.L_x_12) ;  /* 0x0000013000007945 */ /* 0x000fe20003800200 */
[----:B------:R-:W-:Y:S02]  /*1ad0*/  DMUL R22, R6, R22 ;  /* 0x0000001606167228 */ /* 0x000fe40000000000 */
[-C--:B------:R-:W-:Y:S02]  /*1ae0*/  DMUL R4, R4, R6.reuse ;  /* 0x0000000604047228 */ /* 0x080fe40000000000 */
[----:B------:R-:W-:Y:S02]  /*1af0*/  DMUL R16, R16, R6 ;  /* 0x0000000610107228 */ /* 0x000fe40000000000 */
[----:B------:R-:W-:-:S08]  /*1b00*/  DMUL R8, R20, R20 ;  /* 0x0000001414087228 */ /* 0x000fd00000000000 */
[----:B------:R-:W-:-:S06]  /*1b10*/  DFMA R8, R22, R22, R8 ;  /* 0x000000161608722b */ /* 0x000fcc0000000008 */
[----:B------:R-:W0:Y:S04]  /*1b20*/  MUFU.RCP64H R11, R9 ;  /* 0x00000009000b7308 */ /* 0x000e280000001800 */
[----:B------:R-:W-:-:S05]  /*1b30*/  VIADD R10, R9, 0x300402 ;  /* 0x00300402090a7836 */ /* 0x000fca0000000000 */
[----:B------:R-:W-:Y:S01]  /*1b40*/  FSETP.GEU.AND P0, PT, |R10|, 5.8789094863358348022e-39, PT ;  /* 0x004004020a00780b */ /* 0x000fe20003f0e200 */
[----:B0-----:R-:W-:-:S08]  /*1b50*/  DFMA R12, -R8, R10, 1 ;  /* 0x3ff00000080c742b */ /* 0x001fd0000000010a */
[----:B------:R-:W-:-:S08]  /*1b60*/  DFMA R12, R12, R12, R12 ;  /* 0x0000000c0c0c722b */ /* 0x000fd0000000000c */
[----:B------:R-:W-:-:S08]  /*1b70*/  DFMA R12, R10, R12, R10 ;  /* 0x0000000c0a0c722b */ /* 0x000fd0000000000a */
[----:B------:R-:W-:-:S08]  /*1b80*/  DFMA R14, -R8, R12, 1 ;  /* 0x3ff00000080e742b */ /* 0x000fd0000000010c */
[----:B------:R-:W-:Y:S01]  /*1b90*/  DFMA R12, R12, R14, R12 ;  /* 0x0000000e0c0c722b */ /* 0x000fe2000000000c */
[----:B------:R-:W-:Y:S10]  /*1ba0*/  @P0 BRA `(.L_x_13) ;  /* 0x0000000000100947 */ /* 0x000ff40003800000 */
[----:B------:R-:W-:Y:S02]  /*1bb0*/  LOP3.LUT R0, R9, 0x7fffffff, RZ, 0xc0, !PT ;  /* 0x7fffffff09007812 */ /* 0x000fe400078ec0ff */
[----:B------:R-:W-:Y:S02]  /*1bc0*/  MOV R2, 0x1bf0 ;  /* 0x00001bf000027802 */ /* 0x000fe40000000f00 */
[----:B------:R-:W-:-:S07]  /*1bd0*/  IADD3 R0, PT, PT, R0, -0x100000, RZ ;  /* 0xfff0000000007810 */ /* 0x000fce0007ffe0ff */
[----:B------:R-:W-:Y:S05]  /*1be0*/  CALL.REL.NOINC `($__internal_0_$__cuda_sm20_dblrcp_rn_slowpath_v3) ;  /* 0x00000000002c7944 */ /* 0x000fea0003c00000 */
.L_x_13:
[----:B------:R-:W-:Y:S05]  /*1bf0*/  BSYNC.RECONVERGENT B0 ;  /* 0x0000000000007941 */ /* 0x000fea0003800200 */
.L_x_12:
[----:B------:R-:W0:Y:S01]  /*1c00*/  LDC.64 R8, c[0x0][0x390] ;  /* 0x0000e400ff087b82 */ /* 0x000e220000000a00 */
[-C--:B------:R-:W-:Y:S02]  /*1c10*/  DMUL R6, R16, R20.reuse ;  /* 0x0000001410067228 */ /* 0x080fe40000000000 */
[----:B------:R-:W-:-:S06]  /*1c20*/  DMUL R20, R4, R20 ;  /* 0x0000001404147228 */ /* 0x000fcc0000000000 */
[-C--:B------:R-:W-:Y:S02]  /*1c30*/  DFMA R6, R4, R22.reuse, R6 ;  /* 0x000000160406722b */ /* 0x080fe40000000006 */
[----:B------:R-:W-:-:S06]  /*1c40*/  DFMA R20, R16, R22, -R20 ;  /* 0x000000161014722b */ /* 0x000fcc0000000814 */
[-C--:B------:R-:W-:Y:S02]  /*1c50*/  DMUL R4, R6, R12.reuse ;  /* 0x0000000c06047228 */ /* 0x080fe40000000000 */
[----:B------:R-:W-:Y:S01]  /*1c60*/  DMUL R6, R20, R12 ;  /* 0x0000000c14067228 */ /* 0x000fe20000000000 */
[----:B0-----:R-:W-:-:S06]  /*1c70*/  IMAD.WIDE R2, R3, 0x10, R8 ;  /* 0x0000001003027825 */ /* 0x001fcc00078e0208 */
[----:B------:R-:W-:Y:S01]  /*1c80*/  STG.E.128 desc[UR6][R2.64], R4 ;  /* 0x0000000402007986 */ /* 0x000fe2000c101d06 */
[----:B------:R-:W-:Y:S05]  /*1c90*/  EXIT ;  /* 0x000000000000794d */ /* 0x000fea0003800000 */
        .weak           $__internal_0_$__cuda_sm20_dblrcp_rn_slowpath_v3
        .type           $__internal_0_$__cuda_sm20_dblrcp_rn_slowpath_v3,@function
        .size           $__internal_0_$__cuda_sm20_dblrcp_rn_slowpath_v3,(.L_x_19 - $__internal_0_$__cuda_sm20_dblrcp_rn_slowpath_v3)
$__internal_0_$__cuda_sm20_dblrcp_rn_slowpath_v3:
[----:B------:R-:W-:Y:S01]  /*1ca0*/  IMAD.MOV.U32 R6, RZ, RZ, R8 ;  /* 0x000000ffff067224 */ /* 0x000fe200078e0008 */
[----:B------:R-:W-:Y:S01]  /*1cb0*/  BSSY.RECONVERGENT B1, `(.L_x_14) ;  /* 0x0000026000017945 */ /* 0x000fe20003800200 */
[----:B------:R-:W-:-:S06]  /*1cc0*/  IMAD.MOV.U32 R7, RZ, RZ, R9 ;  /* 0x000000ffff077224 */ /* 0x000fcc00078e0009 */
[----:B------:R-:W-:-:S14]  /*1cd0*/  DSETP.GTU.AND P0, PT, |R6|, +INF , PT ;  /* 0x7ff000000600742a */ /* 0x000fdc0003f0c200 */
[----:B------:R-:W-:Y:S05]  /*1ce0*/  @P0 BRA `(.L_x_15) ;  /* 0x0000000000800947 */ /* 0x000fea0003800000 */
[----:B------:R-:W-:-:S04]  /*1cf0*/  LOP3.LUT R10, R9, 0x7fffffff, RZ, 0xc0, !PT ;  /* 0x7fffffff090a7812 */ /* 0x000fc800078ec0ff */
[----:B------:R-:W-:-:S04]  /*1d00*/  IADD3 R8, PT, PT, R10, -0x1, RZ ;  /* 0xffffffff0a087810 */ /* 0x000fc80007ffe0ff */
[----:B------:R-:W-:-:S13]  /*1d10*/  ISETP.GE.U32.AND P0, PT, R8, 0x7fefffff, PT ;  /* 0x7fefffff0800780c */ /* 0x000fda0003f06070 */
[----:B------:R-:W-:Y:S01]  /*1d20*/  @P0 LOP3.LUT R9, R7, 0x7ff00000, RZ, 0x3c, !PT ;  /* 0x7ff0000007090812 */ /* 0x000fe200078e3cff */
[----:B------:R-:W-:Y:S01]  /*1d30*/  @P0 IMAD.MOV.U32 R8, RZ, RZ, RZ ;  /* 0x000000ffff080224 */ /* 0x000fe200078e00ff */
[----:B------:R-:W-:Y:S06]  /*1d40*/  @P0 BRA `(.L_x_16) ;  /* 0x0000000000700947 */ /* 0x000fec0003800000 */
[----:B------:R-:W-:-:S13]  /*1d50*/  ISETP.GE.U32.AND P0, PT, R10, 0x1000001, PT ;  /* 0x010000010a00780c */ /* 0x000fda0003f06070 */
[----:B------:R-:W-:Y:S05]  /*1d60*/  @!P0 BRA `(.L_x_17) ;  /* 0x0000000000388947 */ /* 0x000fea0003800000 */
[----:B------:R-:W-:Y:S01]  /*1d70*/  VIADD R9, R7, 0xc0200000 ;  /* 0xc020000007097836 */ /* 0x000fe20000000000 */
[----:B------:R-:W-:Y:S01]  /*1d80*/  MOV R8, R6 ;  /* 0x0000000600087202 */ /* 0x000fe20000000f00 */
[----:B------:R-:W-:Y:S02]  /*1d90*/  IMAD.MOV.U32 R10, RZ, RZ, R0 ;  /* 0x000000ffff0a7224 */ /* 0x000fe400078e0000 */
[----:B------:R-:W0:Y:S04]  /*1da0*/  MUFU.RCP64H R11, R9 ;  /* 0x00000009000b7308 */ /* 0x000e280000001800 */
[----:B0-----:R-:W-:-:S08]  /*1db0*/  DFMA R12, -R8, R10, 1 ;  /* 0x3ff00000080c742b */ /* 0x001fd0000000010a */
[----:B------:R-:W-:-:S08]  /*1dc0*/  DFMA R12, R12, R12, R12 ;  /* 0x0000000c0c0c722b */ /* 0x000fd0000000000c */
[----:B------:R-:W-:-:S08]  /*1dd0*/  DFMA R12, R10, R12, R10 ;  /* 0x0000000c0a0c722b */ /* 0x000fd0000000000a */
[----:B------:R-:W-:-:S08]  /*1de0*/  DFMA R10, -R8, R12, 1 ;  /* 0x3ff00000080a742b */ /* 0x000fd0000000010c */
[----:B------:R-:W-:-:S08]  /*1df0*/  DFMA R10, R12, R10, R12 ;  /* 0x0000000a0c0a722b */ /* 0x000fd0000000000c */
[----:B------:R-:W-:-:S08]  /*1e00*/  DMUL R10, R10, 2.2250738585072013831e-308 ;  /* 0x001000000a0a7828 */ /* 0x000fd00000000000 */
[----:B------:R-:W-:-:S08]  /*1e10*/  DFMA R6, -R6, R10, 1 ;  /* 0x3ff000000606742b */ /* 0x000fd0000000010a */
[----:B------:R-:W-:-:S08]  /*1e20*/  DFMA R6, R6, R6, R6 ;  /* 0x000000060606722b */ /* 0x000fd00000000006 */
[----:B------:R-:W-:Y:S01]  /*1e30*/  DFMA R8, R10, R6, R10 ;  /* 0x000000060a08722b */ /* 0x000fe2000000000a */
[----:B------:R-:W-:Y:S10]  /*1e40*/  BRA `(.L_x_16) ;  /* 0x0000000000307947 */ /* 0x000ff40003800000 */
.L_x_17:
[----:B------:R-:W-:Y:S01]  /*1e50*/  DMUL R6, R6, 8.11296384146066816958e+31 ;  /* 0x4690000006067828 */ /* 0x000fe20000000000 */
[----:B------:R-:W-:-:S05]  /*1e60*/  IMAD.MOV.U32 R8, RZ, RZ, R0 ;  /* 0x000000ffff087224 */ /* 0x000fca00078e0000 */
[----:B------:R-:W0:Y:S02]  /*1e70*/  MUFU.RCP64H R9, R7 ;  /* 0x0000000700097308 */ /* 0x000e240000001800 */
[----:B0-----:R-:W-:-:S08]  /*1e80*/  DFMA R10, -R6, R8, 1 ;  /* 0x3ff00000060a742b */ /* 0x001fd00000000108 */
[----:B------:R-:W-:-:S08]  /*1e90*/  DFMA R10, R10, R10, R10 ;  /* 0x0000000a0a0a722b */ /* 0x000fd0000000000a */
[----:B------:R-:W-:-:S08]  /*1ea0*/  DFMA R10, R8, R10, R8 ;  /* 0x0000000a080a722b */ /* 0x000fd00000000008 */
[----:B------:R-:W-:-:S08]  /*1eb0*/  DFMA R8, -R6, R10, 1 ;  /* 0x3ff000000608742b */ /* 0x000fd0000000010a */
[----:B------:R-:W-:-:S08]  /*1ec0*/  DFMA R8, R10, R8, R10 ;  /* 0x000000080a08722b */ /* 0x000fd0000000000a */
[----:B------:R-:W-:Y:S01]  /*1ed0*/  DMUL R8, R8, 8.11296384146066816958e+31 ;  /* 0x4690000008087828 */ /* 0x000fe20000000000 */
[----:B------:R-:W-:Y:S10]  /*1ee0*/  BRA `(.L_x_16) ;  /* 0x0000000000087947 */ /* 0x000ff40003800000 */
.L_x_15:
[----:B------:R-:W-:Y:S02]  /*1ef0*/  LOP3.LUT R9, R7, 0x80000, RZ, 0xfc, !PT ;  /* 0x0008000007097812 */ /* 0x000fe400078efcff */
[----:B------:R-:W-:-:S07]  /*1f00*/  MOV R8, R6 ;  /* 0x0000000600087202 */ /* 0x000fce0000000f00 */
.L_x_16:
[----:B------:R-:W-:Y:S05]  /*1f10*/  BSYNC.RECONVERGENT B1 ;  /* 0x0000000000017941 */ /* 0x000fea0003800200 */
.L_x_14:
[----:B------:R-:W-:Y:S01]  /*1f20*/  MOV R6, R2 ;  /* 0x0000000200067202 */ /* 0x000fe20000000f00 */
[----:B------:R-:W-:Y:S02]  /*1f30*/  IMAD.MOV.U32 R7, RZ, RZ, 0x0 ;  /* 0x00000000ff077424 */ /* 0x000fe400078e00ff */
[----:B------:R-:W-:Y:S02]  /*1f40*/  IMAD.MOV.U32 R12, RZ, RZ, R8 ;  /* 0x000000ffff0c7224 */ /* 0x000fe400078e0008 */
[----:B------:R-:W-:Y:S01]  /*1f50*/  IMAD.MOV.U32 R13, RZ, RZ, R9 ;  /* 0x000000ffff0d7224 */ /* 0x000fe200078e0009 */
[----:B------:R-:W-:Y:S06]  /*1f60*/  RET.REL.NODEC R6 `(_Z10calc_deltaP7double2S0_S0_) ;  /* 0xffffffe006247950 */ /* 0x000fec0003c3ffff */
.L_x_18:
[----:B------:R-:W-:-:S00]  /*1f70*/  BRA `(.L_x_18) ;  /* 0xfffffffc00fc7947 */ /* 0x000fc0000383ffff */
[----:B------:R-:W-:-:S00]  /*1f80*/  NOP ;  /* 0x0000000000007918 */ /* 0x000fc00000000000 */
[----:B------:R-:W-:-:S00]  /*1f90*/  NOP ;  /* 0x0000000000007918 */ /* 0x000fc00000000000 */
[----:B------:R-:W-:-:S00]  /*1fa0*/  NOP ;  /* 0x0000000000007918 */ /* 0x000fc00000000000 */
[----:B------:R-:W-:-:S00]  /*1fb0*/  NOP ;  /* 0x0000000000007918 */ /* 0x000fc00000000000 */
[----:B------:R-:W-:-:S00]  /*1fc0*/  NOP ;  /* 0x0000000000007918 */ /* 0x000fc00000000000 */
[----:B------:R-:W-:-:S00]  /*1fd0*/  NOP ;  /* 0x0000000000007918 */ /* 0x000fc00000000000 */
[----:B------:R-:W-:-:S00]  /*1fe0*/  NOP ;  /* 0x0000000000007918 */ /* 0x000fc00000000000 */
[----:B------:R-:W-:-:S00]  /*1ff0*/  NOP ;  /* 0x0000000000007918 */ /* 0x000fc00000000000 */
.L_x_19:


//--------------------- .nv.shared.reserved.0     --------------------------
	.section	.nv.shared.reserved.0,"aw",@nobits
	.weak		__nv_reservedSMEM_offset_0_alias
	.size		__nv_reservedSMEM_offset_0_alias, 0, 64
	.other		__nv_reservedSMEM_offset_0_alias,@"STO_CUDA_RESERVED_SHARED STV_DEFAULT"
__nv_reservedSMEM_offset_0_alias:
	.zero		0
	.zero		64


//--------------------- .nv.global                --------------------------
	.section	.nv.global,"aw",@nobits
	.align	8
.nv.global:
	.type		deltaZMax,@object
	.size		deltaZMax,(nsize - deltaZMax)
	.other		deltaZMax,@"STV_DEFAULT STO_CUDA_MANAGED"
deltaZMax:
	.zero		8
	.type		nsize,@object
	.size		nsize,(.L_0 - nsize)
	.other		nsize,@"STV_DEFAULT STO_CUDA_MANAGED"
nsize:
	.zero		4
.L_0:


//--------------------- .nv.constant0._Z10calc_deltaP7double2S0_S0_ --------------------------
	.section	.nv.constant0._Z10calc_deltaP7double2S0_S0_,"a",@progbits
	.sectionflags	@""
	.align	4
.nv.constant0._Z10calc_deltaP7double2S0_S0_:
	.zero		920


//--------------------- SYMBOLS --------------------------

	.type		.nv.reservedSmem.offset0,@object
	.size		.nv.reservedSmem.offset0,0x4
